//
// Generated by NVIDIA NVVM Compiler
//
// Compiler Build ID: CL-36424714
// Cuda compilation tools, release 13.0, V13.0.88
// Based on NVVM 20.0.0
//

.version 9.0
.target sm_100
.address_size 64

	// .globl	_Z15vectorAddKernelPKfS0_Pfi
// _ZZ20matrixMultiplyKernelPKfS0_PfiE5tileA has been demoted
// _ZZ20matrixMultiplyKernelPKfS0_PfiE5tileB has been demoted
.extern .shared .align 16 .b8 sdata[];

.visible .entry _Z15vectorAddKernelPKfS0_Pfi(
	.param .u64 .ptr .align 1 _Z15vectorAddKernelPKfS0_Pfi_param_0,
	.param .u64 .ptr .align 1 _Z15vectorAddKernelPKfS0_Pfi_param_1,
	.param .u64 .ptr .align 1 _Z15vectorAddKernelPKfS0_Pfi_param_2,
	.param .u32 _Z15vectorAddKernelPKfS0_Pfi_param_3
)
{
	.reg .pred 	%p<2>;
	.reg .b32 	%r<6>;
	.reg .b32 	%f<4>;
	.reg .b64 	%rd<11>;

	ld.param.u64 	%rd1, [_Z15vectorAddKernelPKfS0_Pfi_param_0];
	ld.param.u64 	%rd2, [_Z15vectorAddKernelPKfS0_Pfi_param_1];
	ld.param.u64 	%rd3, [_Z15vectorAddKernelPKfS0_Pfi_param_2];
	ld.param.u32 	%r2, [_Z15vectorAddKernelPKfS0_Pfi_param_3];
	mov.u32 	%r3, %ctaid.x;
	mov.u32 	%r4, %ntid.x;
	mov.u32 	%r5, %tid.x;
	mad.lo.s32 	%r1, %r3, %r4, %r5;
	setp.ge.s32 	%p1, %r1, %r2;
	@%p1 bra 	$L__BB0_2;
	cvta.to.global.u64 	%rd4, %rd1;
	cvta.to.global.u64 	%rd5, %rd2;
	cvta.to.global.u64 	%rd6, %rd3;
	mul.wide.s32 	%rd7, %r1, 4;
	add.s64 	%rd8, %rd4, %rd7;
	ld.global.f32 	%f1, [%rd8];
	add.s64 	%rd9, %rd5, %rd7;
	ld.global.f32 	%f2, [%rd9];
	add.f32 	%f3, %f1, %f2;
	add.s64 	%rd10, %rd6, %rd7;
	st.global.f32 	[%rd10], %f3;
$L__BB0_2:
	ret;

}
	// .globl	_Z20matrixMultiplyKernelPKfS0_Pfi
.visible .entry _Z20matrixMultiplyKernelPKfS0_Pfi(
	.param .u64 .ptr .align 1 _Z20matrixMultiplyKernelPKfS0_Pfi_param_0,
	.param .u64 .ptr .align 1 _Z20matrixMultiplyKernelPKfS0_Pfi_param_1,
	.param .u64 .ptr .align 1 _Z20matrixMultiplyKernelPKfS0_Pfi_param_2,
	.param .u32 _Z20matrixMultiplyKernelPKfS0_Pfi_param_3
)
{
	.reg .pred 	%p<8>;
	.reg .b32 	%r<43>;
	.reg .b32 	%f<63>;
	.reg .b64 	%rd<13>;
	// demoted variable
	.shared .align 4 .b8 _ZZ20matrixMultiplyKernelPKfS0_PfiE5tileA[1024];
	// demoted variable
	.shared .align 4 .b8 _ZZ20matrixMultiplyKernelPKfS0_PfiE5tileB[1024];
	ld.param.u64 	%rd4, [_Z20matrixMultiplyKernelPKfS0_Pfi_param_0];
	ld.param.u64 	%rd5, [_Z20matrixMultiplyKernelPKfS0_Pfi_param_1];
	ld.param.u64 	%rd6, [_Z20matrixMultiplyKernelPKfS0_Pfi_param_2];
	ld.param.u32 	%r24, [_Z20matrixMultiplyKernelPKfS0_Pfi_param_3];
	mov.u32 	%r25, %ctaid.y;
	shl.b32 	%r26, %r25, 4;
	mov.u32 	%r40, %tid.y;
	add.s32 	%r2, %r26, %r40;
	mov.u32 	%r27, %ctaid.x;
	shl.b32 	%r3, %r27, 4;
	mov.u32 	%r38, %tid.x;
	add.s32 	%r5, %r3, %r38;
	setp.lt.s32 	%p1, %r24, 1;
	mov.f32 	%f62, 0f00000000;
	@%p1 bra 	$L__BB1_7;
	add.s32 	%r28, %r24, 15;
	shr.u32 	%r29, %r28, 4;
	shl.b32 	%r30, %r40, 6;
	mov.u32 	%r31, _ZZ20matrixMultiplyKernelPKfS0_PfiE5tileA;
	add.s32 	%r6, %r31, %r30;
	shl.b32 	%r32, %r38, 2;
	add.s32 	%r7, %r6, %r32;
	mov.u32 	%r33, _ZZ20matrixMultiplyKernelPKfS0_PfiE5tileB;
	add.s32 	%r9, %r33, %r32;
	add.s32 	%r8, %r9, %r30;
	neg.s32 	%r42, %r29;
	mad.lo.s32 	%r34, %r40, %r24, %r38;
	add.s32 	%r41, %r34, %r3;
	shl.b32 	%r12, %r24, 4;
	mad.lo.s32 	%r39, %r24, %r2, %r38;
	cvta.to.global.u64 	%rd1, %rd4;
	cvta.to.global.u64 	%rd2, %rd5;
	mov.f32 	%f62, 0f00000000;
$L__BB1_2:
	setp.ge.u32 	%p2, %r2, %r24;
	mul.wide.s32 	%rd7, %r39, 4;
	add.s64 	%rd3, %rd1, %rd7;
	setp.ge.s32 	%p3, %r38, %r24;
	mov.f32 	%f60, 0f00000000;
	or.pred  	%p4, %p2, %p3;
	@%p4 bra 	$L__BB1_4;
	ld.global.f32 	%f60, [%rd3];
$L__BB1_4:
	st.shared.f32 	[%r7], %f60;
	mov.f32 	%f61, 0f00000000;
	max.s32 	%r35, %r5, %r40;
	setp.ge.s32 	%p5, %r35, %r24;
	@%p5 bra 	$L__BB1_6;
	mul.wide.s32 	%rd8, %r41, 4;
	add.s64 	%rd9, %rd2, %rd8;
	ld.global.f32 	%f61, [%rd9];
$L__BB1_6:
	st.shared.f32 	[%r8], %f61;
	bar.sync 	0;
	ld.shared.f32 	%f12, [%r6];
	ld.shared.f32 	%f13, [%r9];
	fma.rn.f32 	%f14, %f12, %f13, %f62;
	ld.shared.f32 	%f15, [%r6+4];
	ld.shared.f32 	%f16, [%r9+64];
	fma.rn.f32 	%f17, %f15, %f16, %f14;
	ld.shared.f32 	%f18, [%r6+8];
	ld.shared.f32 	%f19, [%r9+128];
	fma.rn.f32 	%f20, %f18, %f19, %f17;
	ld.shared.f32 	%f21, [%r6+12];
	ld.shared.f32 	%f22, [%r9+192];
	fma.rn.f32 	%f23, %f21, %f22, %f20;
	ld.shared.f32 	%f24, [%r6+16];
	ld.shared.f32 	%f25, [%r9+256];
	fma.rn.f32 	%f26, %f24, %f25, %f23;
	ld.shared.f32 	%f27, [%r6+20];
	ld.shared.f32 	%f28, [%r9+320];
	fma.rn.f32 	%f29, %f27, %f28, %f26;
	ld.shared.f32 	%f30, [%r6+24];
	ld.shared.f32 	%f31, [%r9+384];
	fma.rn.f32 	%f32, %f30, %f31, %f29;
	ld.shared.f32 	%f33, [%r6+28];
	ld.shared.f32 	%f34, [%r9+448];
	fma.rn.f32 	%f35, %f33, %f34, %f32;
	ld.shared.f32 	%f36, [%r6+32];
	ld.shared.f32 	%f37, [%r9+512];
	fma.rn.f32 	%f38, %f36, %f37, %f35;
	ld.shared.f32 	%f39, [%r6+36];
	ld.shared.f32 	%f40, [%r9+576];
	fma.rn.f32 	%f41, %f39, %f40, %f38;
	ld.shared.f32 	%f42, [%r6+40];
	ld.shared.f32 	%f43, [%r9+640];
	fma.rn.f32 	%f44, %f42, %f43, %f41;
	ld.shared.f32 	%f45, [%r6+44];
	ld.shared.f32 	%f46, [%r9+704];
	fma.rn.f32 	%f47, %f45, %f46, %f44;
	ld.shared.f32 	%f48, [%r6+48];
	ld.shared.f32 	%f49, [%r9+768];
	fma.rn.f32 	%f50, %f48, %f49, %f47;
	ld.shared.f32 	%f51, [%r6+52];
	ld.shared.f32 	%f52, [%r9+832];
	fma.rn.f32 	%f53, %f51, %f52, %f50;
	ld.shared.f32 	%f54, [%r6+56];
	ld.shared.f32 	%f55, [%r9+896];
	fma.rn.f32 	%f56, %f54, %f55, %f53;
	ld.shared.f32 	%f57, [%r6+60];
	ld.shared.f32 	%f58, [%r9+960];
	fma.rn.f32 	%f62, %f57, %f58, %f56;
	bar.sync 	0;
	add.s32 	%r42, %r42, 1;
	setp.ne.s32 	%p6, %r42, 0;
	add.s32 	%r41, %r41, %r12;
	add.s32 	%r40, %r40, 16;
	add.s32 	%r39, %r39, 16;
	add.s32 	%r38, %r38, 16;
	@%p6 bra 	$L__BB1_2;
$L__BB1_7:
	max.s32 	%r36, %r2, %r5;
	setp.ge.s32 	%p7, %r36, %r24;
	@%p7 bra 	$L__BB1_9;
	mad.lo.s32 	%r37, %r24, %r2, %r5;
	cvta.to.global.u64 	%rd10, %rd6;
	mul.wide.s32 	%rd11, %r37, 4;
	add.s64 	%rd12, %rd10, %rd11;
	st.global.f32 	[%rd12], %f62;
$L__BB1_9:
	ret;

}
	// .globl	_Z17neuralLayerKernelPKfS0_S0_Pfiii
.visible .entry _Z17neuralLayerKernelPKfS0_S0_Pfiii(
	.param .u64 .ptr .align 1 _Z17neuralLayerKernelPKfS0_S0_Pfiii_param_0,
	.param .u64 .ptr .align 1 _Z17neuralLayerKernelPKfS0_S0_Pfiii_param_1,
	.param .u64 .ptr .align 1 _Z17neuralLayerKernelPKfS0_S0_Pfiii_param_2,
	.param .u64 .ptr .align 1 _Z17neuralLayerKernelPKfS0_S0_Pfiii_param_3,
	.param .u32 _Z17neuralLayerKernelPKfS0_S0_Pfiii_param_4,
	.param .u32 _Z17neuralLayerKernelPKfS0_S0_Pfiii_param_5,
	.param .u32 _Z17neuralLayerKernelPKfS0_S0_Pfiii_param_6
)
{
	.reg .pred 	%p<13>;
	.reg .b32 	%r<38>;
	.reg .b32 	%f<67>;
	.reg .b64 	%rd<57>;

	ld.param.u64 	%rd8, [_Z17neuralLayerKernelPKfS0_S0_Pfiii_param_0];
	ld.param.u64 	%rd9, [_Z17neuralLayerKernelPKfS0_S0_Pfiii_param_1];
	ld.param.u64 	%rd6, [_Z17neuralLayerKernelPKfS0_S0_Pfiii_param_2];
	ld.param.u64 	%rd7, [_Z17neuralLayerKernelPKfS0_S0_Pfiii_param_3];
	ld.param.u32 	%r18, [_Z17neuralLayerKernelPKfS0_S0_Pfiii_param_4];
	ld.param.u32 	%r19, [_Z17neuralLayerKernelPKfS0_S0_Pfiii_param_5];
	ld.param.u32 	%r20, [_Z17neuralLayerKernelPKfS0_S0_Pfiii_param_6];
	cvta.to.global.u64 	%rd1, %rd9;
	cvta.to.global.u64 	%rd2, %rd8;
	mov.u32 	%r1, %ctaid.y;
	mov.u32 	%r21, %ctaid.x;
	mov.u32 	%r22, %ntid.x;
	mov.u32 	%r23, %tid.x;
	mad.lo.s32 	%r2, %r21, %r22, %r23;
	setp.ge.s32 	%p1, %r1, %r20;
	setp.ge.s32 	%p2, %r2, %r19;
	or.pred  	%p3, %p2, %p1;
	@%p3 bra 	$L__BB2_14;
	cvta.to.global.u64 	%rd10, %rd6;
	mul.wide.s32 	%rd11, %r2, 4;
	add.s64 	%rd12, %rd10, %rd11;
	ld.global.f32 	%f66, [%rd12];
	setp.lt.s32 	%p4, %r18, 1;
	@%p4 bra 	$L__BB2_13;
	mul.lo.s32 	%r3, %r18, %r1;
	and.b32  	%r4, %r18, 7;
	setp.lt.u32 	%p5, %r18, 8;
	mov.b32 	%r36, 0;
	@%p5 bra 	$L__BB2_5;
	and.b32  	%r36, %r18, 2147483640;
	neg.s32 	%r34, %r36;
	shl.b32 	%r7, %r19, 3;
	mul.wide.u32 	%rd13, %r3, 4;
	add.s64 	%rd14, %rd13, %rd2;
	add.s64 	%rd56, %rd14, 16;
	mul.wide.s32 	%rd17, %r19, 4;
	mov.u32 	%r33, %r2;
$L__BB2_4:
	.pragma "nounroll";
	ld.global.f32 	%f15, [%rd56+-16];
	mul.wide.s32 	%rd15, %r33, 4;
	add.s64 	%rd16, %rd1, %rd15;
	ld.global.f32 	%f16, [%rd16];
	fma.rn.f32 	%f17, %f15, %f16, %f66;
	ld.global.f32 	%f18, [%rd56+-12];
	add.s64 	%rd18, %rd16, %rd17;
	ld.global.f32 	%f19, [%rd18];
	fma.rn.f32 	%f20, %f18, %f19, %f17;
	ld.global.f32 	%f21, [%rd56+-8];
	add.s64 	%rd19, %rd18, %rd17;
	ld.global.f32 	%f22, [%rd19];
	fma.rn.f32 	%f23, %f21, %f22, %f20;
	ld.global.f32 	%f24, [%rd56+-4];
	add.s64 	%rd20, %rd19, %rd17;
	ld.global.f32 	%f25, [%rd20];
	fma.rn.f32 	%f26, %f24, %f25, %f23;
	ld.global.f32 	%f27, [%rd56];
	add.s64 	%rd21, %rd20, %rd17;
	ld.global.f32 	%f28, [%rd21];
	fma.rn.f32 	%f29, %f27, %f28, %f26;
	ld.global.f32 	%f30, [%rd56+4];
	add.s64 	%rd22, %rd21, %rd17;
	ld.global.f32 	%f31, [%rd22];
	fma.rn.f32 	%f32, %f30, %f31, %f29;
	ld.global.f32 	%f33, [%rd56+8];
	add.s64 	%rd23, %rd22, %rd17;
	ld.global.f32 	%f34, [%rd23];
	fma.rn.f32 	%f35, %f33, %f34, %f32;
	ld.global.f32 	%f36, [%rd56+12];
	add.s64 	%rd24, %rd23, %rd17;
	ld.global.f32 	%f37, [%rd24];
	fma.rn.f32 	%f66, %f36, %f37, %f35;
	add.s32 	%r34, %r34, 8;
	add.s32 	%r33, %r33, %r7;
	add.s64 	%rd56, %rd56, 32;
	setp.ne.s32 	%p6, %r34, 0;
	@%p6 bra 	$L__BB2_4;
$L__BB2_5:
	setp.eq.s32 	%p7, %r4, 0;
	@%p7 bra 	$L__BB2_13;
	and.b32  	%r13, %r18, 3;
	setp.lt.u32 	%p8, %r4, 4;
	@%p8 bra 	$L__BB2_8;
	add.s32 	%r25, %r36, %r3;
	mul.wide.u32 	%rd25, %r25, 4;
	add.s64 	%rd26, %rd2, %rd25;
	ld.global.f32 	%f39, [%rd26];
	mad.lo.s32 	%r26, %r36, %r19, %r2;
	mul.wide.s32 	%rd27, %r26, 4;
	add.s64 	%rd28, %rd1, %rd27;
	ld.global.f32 	%f40, [%rd28];
	fma.rn.f32 	%f41, %f39, %f40, %f66;
	cvt.u64.u32 	%rd29, %r3;
	cvt.u64.u32 	%rd30, %r36;
	add.s64 	%rd31, %rd30, %rd29;
	shl.b64 	%rd32, %rd31, 2;
	add.s64 	%rd33, %rd2, %rd32;
	ld.global.f32 	%f42, [%rd33+4];
	mul.wide.s32 	%rd34, %r19, 4;
	add.s64 	%rd35, %rd28, %rd34;
	ld.global.f32 	%f43, [%rd35];
	fma.rn.f32 	%f44, %f42, %f43, %f41;
	ld.global.f32 	%f45, [%rd33+8];
	add.s64 	%rd36, %rd35, %rd34;
	ld.global.f32 	%f46, [%rd36];
	fma.rn.f32 	%f47, %f45, %f46, %f44;
	ld.global.f32 	%f48, [%rd33+12];
	add.s64 	%rd37, %rd36, %rd34;
	ld.global.f32 	%f49, [%rd37];
	fma.rn.f32 	%f66, %f48, %f49, %f47;
	add.s32 	%r36, %r36, 4;
$L__BB2_8:
	setp.eq.s32 	%p9, %r13, 0;
	@%p9 bra 	$L__BB2_13;
	setp.eq.s32 	%p10, %r13, 1;
	@%p10 bra 	$L__BB2_11;
	add.s32 	%r27, %r36, %r3;
	mul.wide.u32 	%rd38, %r27, 4;
	add.s64 	%rd39, %rd2, %rd38;
	ld.global.f32 	%f51, [%rd39];
	mad.lo.s32 	%r28, %r36, %r19, %r2;
	mul.wide.s32 	%rd40, %r28, 4;
	add.s64 	%rd41, %rd1, %rd40;
	ld.global.f32 	%f52, [%rd41];
	fma.rn.f32 	%f53, %f51, %f52, %f66;
	cvt.u64.u32 	%rd42, %r3;
	cvt.u64.u32 	%rd43, %r36;
	add.s64 	%rd44, %rd43, %rd42;
	shl.b64 	%rd45, %rd44, 2;
	add.s64 	%rd46, %rd2, %rd45;
	ld.global.f32 	%f54, [%rd46+4];
	mul.wide.s32 	%rd47, %r19, 4;
	add.s64 	%rd48, %rd41, %rd47;
	ld.global.f32 	%f55, [%rd48];
	fma.rn.f32 	%f66, %f54, %f55, %f53;
	add.s32 	%r36, %r36, 2;
$L__BB2_11:
	and.b32  	%r29, %r18, 1;
	setp.eq.b32 	%p11, %r29, 1;
	not.pred 	%p12, %p11;
	@%p12 bra 	$L__BB2_13;
	add.s32 	%r30, %r36, %r3;
	mul.wide.u32 	%rd49, %r30, 4;
	add.s64 	%rd50, %rd2, %rd49;
	ld.global.f32 	%f56, [%rd50];
	mad.lo.s32 	%r31, %r36, %r19, %r2;
	mul.wide.s32 	%rd51, %r31, 4;
	add.s64 	%rd52, %rd1, %rd51;
	ld.global.f32 	%f57, [%rd52];
	fma.rn.f32 	%f66, %f56, %f57, %f66;
$L__BB2_13:
	max.f32 	%f58, %f66, 0f00000000;
	mad.lo.s32 	%r32, %r19, %r1, %r2;
	cvta.to.global.u64 	%rd53, %rd7;
	mul.wide.s32 	%rd54, %r32, 4;
	add.s64 	%rd55, %rd53, %rd54;
	st.global.f32 	[%rd55], %f58;
$L__BB2_14:
	ret;

}
	// .globl	_Z10geluKernelPfi
.visible .entry _Z10geluKernelPfi(
	.param .u64 .ptr .align 1 _Z10geluKernelPfi_param_0,
	.param .u32 _Z10geluKernelPfi_param_1
)
{
	.reg .pred 	%p<4>;
	.reg .b32 	%r<6>;
	.reg .b32 	%f<24>;
	.reg .b64 	%rd<5>;

	ld.param.u64 	%rd1, [_Z10geluKernelPfi_param_0];
	ld.param.u32 	%r2, [_Z10geluKernelPfi_param_1];
	mov.u32 	%r3, %ctaid.x;
	mov.u32 	%r4, %ntid.x;
	mov.u32 	%r5, %tid.x;
	mad.lo.s32 	%r1, %r3, %r4, %r5;
	setp.ge.s32 	%p1, %r1, %r2;
	@%p1 bra 	$L__BB3_2;
	cvta.to.global.u64 	%rd2, %rd1;
	mul.wide.s32 	%rd3, %r1, 4;
	add.s64 	%rd4, %rd2, %rd3;
	ld.global.f32 	%f1, [%rd4];
	mul.f32 	%f2, %f1, 0f3D372713;
	mul.f32 	%f3, %f1, %f2;
	fma.rn.f32 	%f4, %f1, %f3, %f1;
	mul.f32 	%f5, %f4, 0f3F4C422A;
	abs.f32 	%f6, %f5;
	mul.f32 	%f7, %f6, 0f4038AA3B;
	ex2.approx.ftz.f32 	%f8, %f7;
	add.f32 	%f9, %f8, 0f3F800000;
	rcp.approx.ftz.f32 	%f10, %f9;
	fma.rn.f32 	%f11, %f10, 0fC0000000, 0f3F800000;
	setp.ge.f32 	%p2, %f6, 0f41102CB4;
	selp.f32 	%f12, 0f3F800000, %f11, %p2;
	copysign.f32 	%f13, %f5, %f12;
	mul.f32 	%f14, %f5, %f5;
	fma.rn.f32 	%f15, %f14, 0f3C80F082, 0fBD563CAE;
	fma.rn.f32 	%f16, %f15, %f14, 0f3E085941;
	fma.rn.f32 	%f17, %f16, %f14, 0fBEAAA9ED;
	fma.rn.f32 	%f18, %f17, %f14, 0f00000000;
	fma.rn.f32 	%f19, %f18, %f5, %f5;
	setp.ge.f32 	%p3, %f6, 0f3F19999A;
	selp.f32 	%f20, %f13, %f19, %p3;
	add.f32 	%f21, %f20, 0f3F800000;
	mul.f32 	%f22, %f21, 0f3F000000;
	mul.f32 	%f23, %f1, %f22;
	st.global.f32 	[%rd4], %f23;
$L__BB3_2:
	ret;

}
	// .globl	_Z13softmaxKernelPfi
.visible .entry _Z13softmaxKernelPfi(
	.param .u64 .ptr .align 1 _Z13softmaxKernelPfi_param_0,
	.param .u32 _Z13softmaxKernelPfi_param_1
)
{
	.reg .pred 	%p<10>;
	.reg .b32 	%r<21>;
	.reg .b32 	%f<31>;
	.reg .b64 	%rd<5>;

	ld.param.u64 	%rd2, [_Z13softmaxKernelPfi_param_0];
	ld.param.u32 	%r9, [_Z13softmaxKernelPfi_param_1];
	cvta.to.global.u64 	%rd3, %rd2;
	mov.u32 	%r1, %tid.x;
	mov.u32 	%r10, %ctaid.x;
	mov.u32 	%r20, %ntid.x;
	mad.lo.s32 	%r3, %r10, %r20, %r1;
	setp.ge.s32 	%p1, %r3, %r9;
	mul.wide.s32 	%rd4, %r3, 4;
	add.s64 	%rd1, %rd3, %rd4;
	mov.f32 	%f29, 0fFF800000;
	@%p1 bra 	$L__BB4_2;
	ld.global.f32 	%f29, [%rd1];
$L__BB4_2:
	shl.b32 	%r11, %r1, 2;
	mov.u32 	%r12, sdata;
	add.s32 	%r4, %r12, %r11;
	st.shared.f32 	[%r4], %f29;
	bar.sync 	0;
	setp.lt.u32 	%p2, %r20, 2;
	@%p2 bra 	$L__BB4_7;
	mov.u32 	%r19, %r20;
$L__BB4_4:
	shr.u32 	%r6, %r19, 1;
	setp.ge.u32 	%p3, %r1, %r6;
	@%p3 bra 	$L__BB4_6;
	ld.shared.f32 	%f7, [%r4];
	shl.b32 	%r13, %r6, 2;
	add.s32 	%r14, %r4, %r13;
	ld.shared.f32 	%f8, [%r14];
	max.f32 	%f9, %f7, %f8;
	st.shared.f32 	[%r4], %f9;
$L__BB4_6:
	bar.sync 	0;
	setp.gt.u32 	%p4, %r19, 3;
	mov.u32 	%r19, %r6;
	@%p4 bra 	$L__BB4_4;
$L__BB4_7:
	setp.ge.s32 	%p5, %r3, %r9;
	ld.shared.f32 	%f3, [sdata];
	bar.sync 	0;
	mov.f32 	%f30, 0f00000000;
	@%p5 bra 	$L__BB4_9;
	ld.global.f32 	%f11, [%rd1];
	sub.f32 	%f12, %f11, %f3;
	fma.rn.f32 	%f13, %f12, 0f3BBB989D, 0f3F000000;
	cvt.sat.f32.f32 	%f14, %f13;
	mov.f32 	%f15, 0f4B400001;
	mov.f32 	%f16, 0f437C0000;
	fma.rm.f32 	%f17, %f14, %f16, %f15;
	add.f32 	%f18, %f17, 0fCB40007F;
	neg.f32 	%f19, %f18;
	fma.rn.f32 	%f20, %f12, 0f3FB8AA3B, %f19;
	fma.rn.f32 	%f21, %f12, 0f32A57060, %f20;
	mov.b32 	%r15, %f17;
	shl.b32 	%r16, %r15, 23;
	mov.b32 	%f22, %r16;
	ex2.approx.ftz.f32 	%f23, %f21;
	mul.f32 	%f30, %f23, %f22;
$L__BB4_9:
	setp.lt.u32 	%p6, %r20, 2;
	st.shared.f32 	[%r4], %f30;
	bar.sync 	0;
	@%p6 bra 	$L__BB4_13;
$L__BB4_10:
	shr.u32 	%r8, %r20, 1;
	setp.ge.u32 	%p7, %r1, %r8;
	@%p7 bra 	$L__BB4_12;
	shl.b32 	%r17, %r8, 2;
	add.s32 	%r18, %r4, %r17;
	ld.shared.f32 	%f24, [%r18];
	ld.shared.f32 	%f25, [%r4];
	add.f32 	%f26, %f24, %f25;
	st.shared.f32 	[%r4], %f26;
$L__BB4_12:
	bar.sync 	0;
	setp.gt.u32 	%p8, %r20, 3;
	mov.u32 	%r20, %r8;
	@%p8 bra 	$L__BB4_10;
$L__BB4_13:
	setp.ge.s32 	%p9, %r3, %r9;
	@%p9 bra 	$L__BB4_15;
	ld.shared.f32 	%f27, [sdata];
	div.rn.f32 	%f28, %f30, %f27;
	st.global.f32 	[%rd1], %f28;
$L__BB4_15:
	ret;

}
	// .globl	_Z15layerNormKernelPfPKfS1_if
.visible .entry _Z15layerNormKernelPfPKfS1_if(
	.param .u64 .ptr .align 1 _Z15layerNormKernelPfPKfS1_if_param_0,
	.param .u64 .ptr .align 1 _Z15layerNormKernelPfPKfS1_if_param_1,
	.param .u64 .ptr .align 1 _Z15layerNormKernelPfPKfS1_if_param_2,
	.param .u32 _Z15layerNormKernelPfPKfS1_if_param_3,
	.param .f32 _Z15layerNormKernelPfPKfS1_if_param_4
)
{
	.reg .pred 	%p<6>;
	.reg .b32 	%r<20>;
	.reg .b32 	%f<27>;
	.reg .b64 	%rd<12>;

	ld.param.u64 	%rd4, [_Z15layerNormKernelPfPKfS1_if_param_0];
	ld.param.u64 	%rd2, [_Z15layerNormKernelPfPKfS1_if_param_1];
	ld.param.u64 	%rd3, [_Z15layerNormKernelPfPKfS1_if_param_2];
	ld.param.u32 	%r9, [_Z15layerNormKernelPfPKfS1_if_param_3];
	ld.param.f32 	%f5, [_Z15layerNormKernelPfPKfS1_if_param_4];
	cvta.to.global.u64 	%rd5, %rd4;
	mov.u32 	%r1, %tid.x;
	mov.u32 	%r10, %ctaid.x;
	mov.u32 	%r19, %ntid.x;
	mad.lo.s32 	%r3, %r10, %r19, %r1;
	setp.ge.s32 	%p1, %r3, %r9;
	mul.wide.s32 	%rd6, %r3, 4;
	add.s64 	%rd1, %rd5, %rd6;
	mov.f32 	%f26, 0f00000000;
	@%p1 bra 	$L__BB5_2;
	ld.global.f32 	%f26, [%rd1];
$L__BB5_2:
	shl.b32 	%r11, %r1, 2;
	mov.u32 	%r12, sdata;
	add.s32 	%r4, %r12, %r11;
	st.shared.f32 	[%r4], %f26;
	mul.f32 	%f7, %f26, %f26;
	shl.b32 	%r5, %r19, 2;
	add.s32 	%r6, %r4, %r5;
	st.shared.f32 	[%r6], %f7;
	bar.sync 	0;
	setp.lt.u32 	%p2, %r19, 2;
	@%p2 bra 	$L__BB5_6;
$L__BB5_3:
	shr.u32 	%r8, %r19, 1;
	setp.ge.u32 	%p3, %r1, %r8;
	@%p3 bra 	$L__BB5_5;
	shl.b32 	%r13, %r8, 2;
	add.s32 	%r14, %r4, %r13;
	ld.shared.f32 	%f8, [%r14];
	ld.shared.f32 	%f9, [%r4];
	add.f32 	%f10, %f8, %f9;
	st.shared.f32 	[%r4], %f10;
	add.s32 	%r15, %r14, %r5;
	ld.shared.f32 	%f11, [%r15];
	ld.shared.f32 	%f12, [%r6];
	add.f32 	%f13, %f11, %f12;
	st.shared.f32 	[%r6], %f13;
$L__BB5_5:
	bar.sync 	0;
	setp.gt.u32 	%p4, %r19, 3;
	mov.u32 	%r19, %r8;
	@%p4 bra 	$L__BB5_3;
$L__BB5_6:
	setp.ge.s32 	%p5, %r3, %r9;
	ld.shared.f32 	%f14, [sdata];
	cvt.rn.f32.s32 	%f15, %r9;
	div.rn.f32 	%f3, %f14, %f15;
	add.s32 	%r18, %r12, %r5;
	ld.shared.f32 	%f16, [%r18];
	div.rn.f32 	%f17, %f16, %f15;
	mul.f32 	%f18, %f3, %f3;
	sub.f32 	%f19, %f17, %f18;
	add.f32 	%f4, %f5, %f19;
	@%p5 bra 	$L__BB5_8;
	rsqrt.approx.f32 	%f20, %f4;
	sub.f32 	%f21, %f26, %f3;
	mul.f32 	%f22, %f21, %f20;
	cvta.to.global.u64 	%rd7, %rd2;
	add.s64 	%rd9, %rd7, %rd6;
	ld.global.f32 	%f23, [%rd9];
	cvta.to.global.u64 	%rd10, %rd3;
	add.s64 	%rd11, %rd10, %rd6;
	ld.global.f32 	%f24, [%rd11];
	fma.rn.f32 	%f25, %f23, %f22, %f24;
	st.global.f32 	[%rd1], %f25;
$L__BB5_8:
	ret;

}


// ===== COMPILED SASS (sm_100) =====

	.target	sm_100

	.elftype	@"ET_EXEC"


//--------------------- .note.nv.tkinfo           --------------------------
	.section	.note.nv.tkinfo,"",@"SHT_NOTE"
	.sectionflags	@"SHF_NOTE_NV_TKINFO"
	.tkinfo
        /*0018*/ 	.word	0x00000002
        /*0030*/ 	.string	""
        /*0030*/ 	.string	"ptxas"
        /*0030*/ 	.string	"Cuda compilation tools, release 13.0, V13.0.88"
        /*0030*/ 	.string	"Build cuda_13.0.r13.0/compiler.36424714_0"
        /*0030*/ 	.string	"-arch sm_100 -m 64 "



//--------------------- .note.nv.cuinfo           --------------------------
	.section	.note.nv.cuinfo,"",@"SHT_NOTE"
	.sectionflags	@"SHF_NOTE_NV_CUINFO"
        /*0018*/ 	.short	0x0002
        /*001a*/ 	.short	0x0064
        /*001c*/ 	.short	0x0082
	.zero		2


//--------------------- .nv.info                  --------------------------
	.section	.nv.info,"",@"SHT_CUDA_INFO"
	.align	4


	//----- nvinfo : EIATTR_REGCOUNT
	.align		4
        /*0000*/ 	.byte	0x04, 0x2f
        /*0002*/ 	.short	(.L_1 - .L_0)
	.align		4
.L_0:
        /*0004*/ 	.word	index@(_Z15vectorAddKernelPKfS0_Pfi)
        /*0008*/ 	.word	0x0000000c


	//----- nvinfo : EIATTR_FRAME_SIZE
	.align		4
.L_1:
        /*000c*/ 	.byte	0x04, 0x11
        /*000e*/ 	.short	(.L_3 - .L_2)
	.align		4
.L_2:
        /*0010*/ 	.word	index@(_Z15vectorAddKernelPKfS0_Pfi)
        /*0014*/ 	.word	0x00000000


	//----- nvinfo : EIATTR_REGCOUNT
	.align		4
.L_3:
        /*0018*/ 	.byte	0x04, 0x2f
        /*001a*/ 	.short	(.L_5 - .L_4)
	.align		4
.L_4:
        /*001c*/ 	.word	index@(_Z20matrixMultiplyKernelPKfS0_Pfi)
        /*0020*/ 	.word	0x00000020


	//----- nvinfo : EIATTR_FRAME_SIZE
	.align		4
.L_5:
        /*0024*/ 	.byte	0x04, 0x11
        /*0026*/ 	.short	(.L_7 - .L_6)
	.align		4
.L_6:
        /*0028*/ 	.word	index@(_Z20matrixMultiplyKernelPKfS0_Pfi)
        /*002c*/ 	.word	0x00000000


	//----- nvinfo : EIATTR_REGCOUNT
	.align		4
.L_7:
        /*0030*/ 	.byte	0x04, 0x2f
        /*0032*/ 	.short	(.L_9 - .L_8)
	.align		4
.L_8:
        /*0034*/ 	.word	index@(_Z17neuralLayerKernelPKfS0_S0_Pfiii)
        /*0038*/ 	.word	0x00000020


	//----- nvinfo : EIATTR_FRAME_SIZE
	.align		4
.L_9:
        /*003c*/ 	.byte	0x04, 0x11
        /*003e*/ 	.short	(.L_11 - .L_10)
	.align		4
.L_10:
        /*0040*/ 	.word	index@(_Z17neuralLayerKernelPKfS0_S0_Pfiii)
        /*0044*/ 	.word	0x00000000


	//----- nvinfo : EIATTR_REGCOUNT
	.align		4
.L_11:
        /*0048*/ 	.byte	0x04, 0x2f
        /*004a*/ 	.short	(.L_13 - .L_12)
	.align		4
.L_12:
        /*004c*/ 	.word	index@(_Z10geluKernelPfi)
        /*0050*/ 	.word	0x0000000d


	//----- nvinfo : EIATTR_FRAME_SIZE
	.align		4
.L_13:
        /*0054*/ 	.byte	0x04, 0x11
        /*0056*/ 	.short	(.L_15 - .L_14)
	.align		4
.L_14:
        /*0058*/ 	.word	index@(_Z10geluKernelPfi)
        /*005c*/ 	.word	0x00000000


	//----- nvinfo : EIATTR_REGCOUNT
	.align		4
.L_15:
        /*0060*/ 	.byte	0x04, 0x2f
        /*0062*/ 	.short	(.L_17 - .L_16)
	.align		4
.L_16:
        /*0064*/ 	.word	index@(_Z13softmaxKernelPfi)
        /*0068*/ 	.word	0x00000010


	//----- nvinfo : EIATTR_FRAME_SIZE
	.align		4
.L_17:
        /*006c*/ 	.byte	0x04, 0x11
        /*006e*/ 	.short	(.L_19 - .L_18)
	.align		4
.L_18:
        /*0070*/ 	.word	index@($__internal_1_$__cuda_sm3x_div_rn_noftz_f32_slowpath)
        /*0074*/ 	.word	0x00000000


	//----- nvinfo : EIATTR_FRAME_SIZE
	.align		4
.L_19:
        /*0078*/ 	.byte	0x04, 0x11
        /*007a*/ 	.short	(.L_21 - .L_20)
	.align		4
.L_20:
        /*007c*/ 	.word	index@(_Z13softmaxKernelPfi)
        /*0080*/ 	.word	0x00000000


	//----- nvinfo : EIATTR_REGCOUNT
	.align		4
.L_21:
        /*0084*/ 	.byte	0x04, 0x2f
        /*0086*/ 	.short	(.L_23 - .L_22)
	.align		4
.L_22:
        /*0088*/ 	.word	index@(_Z15layerNormKernelPfPKfS1_if)
        /*008c*/ 	.word	0x00000015


	//----- nvinfo : EIATTR_FRAME_SIZE
	.align		4
.L_23:
        /*0090*/ 	.byte	0x04, 0x11
        /*0092*/ 	.short	(.L_25 - .L_24)
	.align		4
.L_24:
        /*0094*/ 	.word	index@($__internal_0_$__cuda_sm3x_div_rn_noftz_f32_slowpath)
        /*0098*/ 	.word	0x00000000


	//----- nvinfo : EIATTR_FRAME_SIZE
	.align		4
.L_25:
        /*009c*/ 	.byte	0x04, 0x11
        /*009e*/ 	.short	(.L_27 - .L_26)
	.align		4
.L_26:
        /*00a0*/ 	.word	index@(_Z15layerNormKernelPfPKfS1_if)
        /*00a4*/ 	.word	0x00000000


	//----- nvinfo : EIATTR_MIN_STACK_SIZE
	.align		4
.L_27:
        /*00a8*/ 	.byte	0x04, 0x12
        /*00aa*/ 	.short	(.L_29 - .L_28)
	.align		4
.L_28:
        /*00ac*/ 	.word	index@(_Z15layerNormKernelPfPKfS1_if)
        /*00b0*/ 	.word	0x00000000


	//----- nvinfo : EIATTR_MIN_STACK_SIZE
	.align		4
.L_29:
        /*00b4*/ 	.byte	0x04, 0x12
        /*00b6*/ 	.short	(.L_31 - .L_30)
	.align		4
.L_30:
        /*00b8*/ 	.word	index@(_Z13softmaxKernelPfi)
        /*00bc*/ 	.word	0x00000000


	//----- nvinfo : EIATTR_MIN_STACK_SIZE
	.align		4
.L_31:
        /*00c0*/ 	.byte	0x04, 0x12
        /*00c2*/ 	.short	(.L_33 - .L_32)
	.align		4
.L_32:
        /*00c4*/ 	.word	index@(_Z10geluKernelPfi)
        /*00c8*/ 	.word	0x00000000


	//----- nvinfo : EIATTR_MIN_STACK_SIZE
	.align		4
.L_33:
        /*00cc*/ 	.byte	0x04, 0x12
        /*00ce*/ 	.short	(.L_35 - .L_34)
	.align		4
.L_34:
        /*00d0*/ 	.word	index@(_Z17neuralLayerKernelPKfS0_S0_Pfiii)
        /*00d4*/ 	.word	0x00000000


	//----- nvinfo : EIATTR_MIN_STACK_SIZE
	.align		4
.L_35:
        /*00d8*/ 	.byte	0x04, 0x12
        /*00da*/ 	.short	(.L_37 - .L_36)
	.align		4
.L_36:
        /*00dc*/ 	.word	index@(_Z20matrixMultiplyKernelPKfS0_Pfi)
        /*00e0*/ 	.word	0x00000000


	//----- nvinfo : EIATTR_MIN_STACK_SIZE
	.align		4
.L_37:
        /*00e4*/ 	.byte	0x04, 0x12
        /*00e6*/ 	.short	(.L_39 - .L_38)
	.align		4
.L_38:
        /*00e8*/ 	.word	index@(_Z15vectorAddKernelPKfS0_Pfi)
        /*00ec*/ 	.word	0x00000000
.L_39:


//--------------------- .nv.compat                --------------------------
	.section	.nv.compat,"",@"SHT_CUDA_COMPAT_INFO"
	.align	4
        /*0000*/ 	.byte	0x02, 0x09, 0x00, 0x00, 0x02, 0x02, 0x01, 0x00, 0x02, 0x05, 0x05, 0x00, 0x03, 0x07, 0x01, 0x01
        /*0010*/ 	.byte	0x02, 0x03, 0x00, 0x00, 0x02, 0x06, 0x01, 0x00, 0x04, 0x0b, 0x08, 0x00, 0x01, 0x00, 0x00, 0x00
        /*0020*/ 	.byte	0x00, 0x00, 0x00, 0x00


//--------------------- .nv.info._Z15layerNormKernelPfPKfS1_if --------------------------
	.section	.nv.info._Z15layerNormKernelPfPKfS1_if,"",@"SHT_CUDA_INFO"
	.sectionflags	@""
	.align	4


	//----- nvinfo : EIATTR_CUDA_API_VERSION
	.align		4
        /*0000*/ 	.byte	0x04, 0x37
        /*0002*/ 	.short	(.L_41 - .L_40)
.L_40:
        /*0004*/ 	.word	0x00000082


	//----- nvinfo : EIATTR_KPARAM_INFO
	.align		4
.L_41:
        /*0008*/ 	.byte	0x04, 0x17
        /*000a*/ 	.short	(.L_43 - .L_42)
.L_42:
        /*000c*/ 	.word	0x00000000
        /*0010*/ 	.short	0x0004
        /*0012*/ 	.short	0x001c
        /*0014*/ 	.byte	0x00, 0xf0, 0x11, 0x00


	//----- nvinfo : EIATTR_KPARAM_INFO
	.align		4
.L_43:
        /*0018*/ 	.byte	0x04, 0x17
        /*001a*/ 	.short	(.L_45 - .L_44)
.L_44:
        /*001c*/ 	.word	0x00000000
        /*0020*/ 	.short	0x0003
        /*0022*/ 	.short	0x0018
        /*0024*/ 	.byte	0x00, 0xf0, 0x11, 0x00


	//----- nvinfo : EIATTR_KPARAM_INFO
	.align		4
.L_45:
        /*0028*/ 	.byte	0x04, 0x17
        /*002a*/ 	.short	(.L_47 - .L_46)
.L_46:
        /*002c*/ 	.word	0x00000000
        /*0030*/ 	.short	0x0002
        /*0032*/ 	.short	0x0010
        /*0034*/ 	.byte	0x00, 0xf5, 0x21, 0x00


	//----- nvinfo : EIATTR_KPARAM_INFO
	.align		4
.L_47:
        /*0038*/ 	.byte	0x04, 0x17
        /*003a*/ 	.short	(.L_49 - .L_48)
.L_48:
        /*003c*/ 	.word	0x00000000
        /*0040*/ 	.short	0x0001
        /*0042*/ 	.short	0x0008
        /*0044*/ 	.byte	0x00, 0xf5, 0x21, 0x00


	//----- nvinfo : EIATTR_KPARAM_INFO
	.align		4
.L_49:
        /*0048*/ 	.byte	0x04, 0x17
        /*004a*/ 	.short	(.L_51 - .L_50)
.L_50:
        /*004c*/ 	.word	0x00000000
        /*0050*/ 	.short	0x0000
        /*0052*/ 	.short	0x0000
        /*0054*/ 	.byte	0x00, 0xf5, 0x21, 0x00


	//----- nvinfo : EIATTR_SPARSE_MMA_MASK
	.align		4
.L_51:
        /*0058*/ 	.byte	0x03, 0x50
        /*005a*/ 	.short	0x0000


	//----- nvinfo : EIATTR_MAXREG_COUNT
	.align		4
        /*005c*/ 	.byte	0x03, 0x1b
        /*005e*/ 	.short	0x00ff


	//----- nvinfo : EIATTR_NUM_BARRIERS
	.align		4
        /*0060*/ 	.byte	0x02, 0x4c
        /*0062*/ 	.byte	0x01
	.zero		1


	//----- nvinfo : EIATTR_MERCURY_ISA_VERSION
	.align		4
        /*0064*/ 	.byte	0x03, 0x5f
        /*0066*/ 	.short	0x0101


	//----- nvinfo : EIATTR_VRC_CTA_INIT_COUNT
	.align		4
        /*0068*/ 	.byte	0x02, 0x4a
	.zero		1
	.zero		1


	//----- nvinfo : EIATTR_EXIT_INSTR_OFFSETS
	.align		4
        /*006c*/ 	.byte	0x04, 0x1c
        /*006e*/ 	.short	(.L_53 - .L_52)


	//   ....[0]....
.L_52:
        /*0070*/ 	.word	0x000004e0


	//   ....[1]....
        /*0074*/ 	.word	0x000005d0


	//----- nvinfo : EIATTR_CRS_STACK_SIZE
	.align		4
.L_53:
        /*0078*/ 	.byte	0x04, 0x1e
        /*007a*/ 	.short	(.L_55 - .L_54)
.L_54:
        /*007c*/ 	.word	0x00000000


	//----- nvinfo : EIATTR_CBANK_PARAM_SIZE
	.align		4
.L_55:
        /*0080*/ 	.byte	0x03, 0x19
        /*0082*/ 	.short	0x0020


	//----- nvinfo : EIATTR_PARAM_CBANK
	.align		4
        /*0084*/ 	.byte	0x04, 0x0a
        /*0086*/ 	.short	(.L_57 - .L_56)
	.align		4
.L_56:
        /*0088*/ 	.word	index@(.nv.constant0._Z15layerNormKernelPfPKfS1_if)
        /*008c*/ 	.short	0x0380
        /*008e*/ 	.short	0x0020


	//----- nvinfo : EIATTR_SW_WAR
	.align		4
.L_57:
        /*0090*/ 	.byte	0x04, 0x36
        /*0092*/ 	.short	(.L_59 - .L_58)
.L_58:
        /*0094*/ 	.word	0x00000008
.L_59:


//--------------------- .nv.info._Z13softmaxKernelPfi --------------------------
	.section	.nv.info._Z13softmaxKernelPfi,"",@"SHT_CUDA_INFO"
	.sectionflags	@""
	.align	4


	//----- nvinfo : EIATTR_CUDA_API_VERSION
	.align		4
        /*0000*/ 	.byte	0x04, 0x37
        /*0002*/ 	.short	(.L_61 - .L_60)
.L_60:
        /*0004*/ 	.word	0x00000082


	//----- nvinfo : EIATTR_KPARAM_INFO
	.align		4
.L_61:
        /*0008*/ 	.byte	0x04, 0x17
        /*000a*/ 	.short	(.L_63 - .L_62)
.L_62:
        /*000c*/ 	.word	0x00000000
        /*0010*/ 	.short	0x0001
        /*0012*/ 	.short	0x0008
        /*0014*/ 	.byte	0x00, 0xf0, 0x11, 0x00


	//----- nvinfo : EIATTR_KPARAM_INFO
	.align		4
.L_63:
        /*0018*/ 	.byte	0x04, 0x17
        /*001a*/ 	.short	(.L_65 - .L_64)
.L_64:
        /*001c*/ 	.word	0x00000000
        /*0020*/ 	.short	0x0000
        /*0022*/ 	.short	0x0000
        /*0024*/ 	.byte	0x00, 0xf5, 0x21, 0x00


	//----- nvinfo : EIATTR_SPARSE_MMA_MASK
	.align		4
.L_65:
        /*0028*/ 	.byte	0x03, 0x50
        /*002a*/ 	.short	0x0000


	//----- nvinfo : EIATTR_MAXREG_COUNT
	.align		4
        /*002c*/ 	.byte	0x03, 0x1b
        /*002e*/ 	.short	0x00ff


	//----- nvinfo : EIATTR_NUM_BARRIERS
	.align		4
        /*0030*/ 	.byte	0x02, 0x4c
        /*0032*/ 	.byte	0x01
	.zero		1


	//----- nvinfo : EIATTR_MERCURY_ISA_VERSION
	.align		4
        /*0034*/ 	.byte	0x03, 0x5f
        /*0036*/ 	.short	0x0101


	//----- nvinfo : EIATTR_VRC_CTA_INIT_COUNT
	.align		4
        /*0038*/ 	.byte	0x02, 0x4a
	.zero		1
	.zero		1


	//----- nvinfo : EIATTR_EXIT_INSTR_OFFSETS
	.align		4
        /*003c*/ 	.byte	0x04, 0x1c
        /*003e*/ 	.short	(.L_67 - .L_66)


	//   ....[0]....
.L_66:
        /*0040*/ 	.word	0x00000480


	//   ....[1]....
        /*0044*/ 	.word	0x000005c0


	//----- nvinfo : EIATTR_CRS_STACK_SIZE
	.align		4
.L_67:
        /*0048*/ 	.byte	0x04, 0x1e
        /*004a*/ 	.short	(.L_69 - .L_68)
.L_68:
        /*004c*/ 	.word	0x00000000


	//----- nvinfo : EIATTR_CBANK_PARAM_SIZE
	.align		4
.L_69:
        /*0050*/ 	.byte	0x03, 0x19
        /*0052*/ 	.short	0x000c


	//----- nvinfo : EIATTR_PARAM_CBANK
	.align		4
        /*0054*/ 	.byte	0x04, 0x0a
        /*0056*/ 	.short	(.L_71 - .L_70)
	.align		4
.L_70:
        /*0058*/ 	.word	index@(.nv.constant0._Z13softmaxKernelPfi)
        /*005c*/ 	.short	0x0380
        /*005e*/ 	.short	0x000c


	//----- nvinfo : EIATTR_SW_WAR
	.align		4
.L_71:
        /*0060*/ 	.byte	0x04, 0x36
        /*0062*/ 	.short	(.L_73 - .L_72)
.L_72:
        /*0064*/ 	.word	0x00000008
.L_73:


//--------------------- .nv.info._Z10geluKernelPfi --------------------------
	.section	.nv.info._Z10geluKernelPfi,"",@"SHT_CUDA_INFO"
	.sectionflags	@""
	.align	4


	//----- nvinfo : EIATTR_CUDA_API_VERSION
	.align		4
        /*0000*/ 	.byte	0x04, 0x37
        /*0002*/ 	.short	(.L_75 - .L_74)
.L_74:
        /*0004*/ 	.word	0x00000082


	//----- nvinfo : EIATTR_KPARAM_INFO
	.align		4
.L_75:
        /*0008*/ 	.byte	0x04, 0x17
        /*000a*/ 	.short	(.L_77 - .L_76)
.L_76:
        /*000c*/ 	.word	0x00000000
        /*0010*/ 	.short	0x0001
        /*0012*/ 	.short	0x0008
        /*0014*/ 	.byte	0x00, 0xf0, 0x11, 0x00


	//----- nvinfo : EIATTR_KPARAM_INFO
	.align		4
.L_77:
        /*0018*/ 	.byte	0x04, 0x17
        /*001a*/ 	.short	(.L_79 - .L_78)
.L_78:
        /*001c*/ 	.word	0x00000000
        /*0020*/ 	.short	0x0000
        /*0022*/ 	.short	0x0000
        /*0024*/ 	.byte	0x00, 0xf5, 0x21, 0x00


	//----- nvinfo : EIATTR_SPARSE_MMA_MASK
	.align		4
.L_79:
        /*0028*/ 	.byte	0x03, 0x50
        /*002a*/ 	.short	0x0000


	//----- nvinfo : EIATTR_MAXREG_COUNT
	.align		4
        /*002c*/ 	.byte	0x03, 0x1b
        /*002e*/ 	.short	0x00ff


	//----- nvinfo : EIATTR_MERCURY_ISA_VERSION
	.align		4
        /*0030*/ 	.byte	0x03, 0x5f
        /*0032*/ 	.short	0x0101


	//----- nvinfo : EIATTR_VRC_CTA_INIT_COUNT
	.align		4
        /*0034*/ 	.byte	0x02, 0x4a
	.zero		1
	.zero		1


	//----- nvinfo : EIATTR_EXIT_INSTR_OFFSETS
	.align		4
        /*0038*/ 	.byte	0x04, 0x1c
        /*003a*/ 	.short	(.L_81 - .L_80)


	//   ....[0]....
.L_80:
        /*003c*/ 	.word	0x00000070


	//   ....[1]....
        /*0040*/ 	.word	0x00000250


	//----- nvinfo : EIATTR_CBANK_PARAM_SIZE
	.align		4
.L_81:
        /*0044*/ 	.byte	0x03, 0x19
        /*0046*/ 	.short	0x000c


	//----- nvinfo : EIATTR_PARAM_CBANK
	.align		4
        /*0048*/ 	.byte	0x04, 0x0a
        /*004a*/ 	.short	(.L_83 - .L_82)
	.align		4
.L_82:
        /*004c*/ 	.word	index@(.nv.constant0._Z10geluKernelPfi)
        /*0050*/ 	.short	0x0380
        /*0052*/ 	.short	0x000c


	//----- nvinfo : EIATTR_SW_WAR
	.align		4
.L_83:
        /*0054*/ 	.byte	0x04, 0x36
        /*0056*/ 	.short	(.L_85 - .L_84)
.L_84:
        /*0058*/ 	.word	0x00000008
.L_85:


//--------------------- .nv.info._Z17neuralLayerKernelPKfS0_S0_Pfiii --------------------------
	.section	.nv.info._Z17neuralLayerKernelPKfS0_S0_Pfiii,"",@"SHT_CUDA_INFO"
	.sectionflags	@""
	.align	4


	//----- nvinfo : EIATTR_CUDA_API_VERSION
	.align		4
        /*0000*/ 	.byte	0x04, 0x37
        /*0002*/ 	.short	(.L_87 - .L_86)
.L_86:
        /*0004*/ 	.word	0x00000082


	//----- nvinfo : EIATTR_KPARAM_INFO
	.align		4
.L_87:
        /*0008*/ 	.byte	0x04, 0x17
        /*000a*/ 	.short	(.L_89 - .L_88)
.L_88:
        /*000c*/ 	.word	0x00000000
        /*0010*/ 	.short	0x0006
        /*0012*/ 	.short	0x0028
        /*0014*/ 	.byte	0x00, 0xf0, 0x11, 0x00


	//----- nvinfo : EIATTR_KPARAM_INFO
	.align		4
.L_89:
        /*0018*/ 	.byte	0x04, 0x17
        /*001a*/ 	.short	(.L_91 - .L_90)
.L_90:
        /*001c*/ 	.word	0x00000000
        /*0020*/ 	.short	0x0005
        /*0022*/ 	.short	0x0024
        /*0024*/ 	.byte	0x00, 0xf0, 0x11, 0x00


	//----- nvinfo : EIATTR_KPARAM_INFO
	.align		4
.L_91:
        /*0028*/ 	.byte	0x04, 0x17
        /*002a*/ 	.short	(.L_93 - .L_92)
.L_92:
        /*002c*/ 	.word	0x00000000
        /*0030*/ 	.short	0x0004
        /*0032*/ 	.short	0x0020
        /*0034*/ 	.byte	0x00, 0xf0, 0x11, 0x00


	//----- nvinfo : EIATTR_KPARAM_INFO
	.align		4
.L_93:
        /*0038*/ 	.byte	0x04, 0x17
        /*003a*/ 	.short	(.L_95 - .L_94)
.L_94:
        /*003c*/ 	.word	0x00000000
        /*0040*/ 	.short	0x0003
        /*0042*/ 	.short	0x0018
        /*0044*/ 	.byte	0x00, 0xf5, 0x21, 0x00


	//----- nvinfo : EIATTR_KPARAM_INFO
	.align		4
.L_95:
        /*0048*/ 	.byte	0x04, 0x17
        /*004a*/ 	.short	(.L_97 - .L_96)
.L_96:
        /*004c*/ 	.word	0x00000000
        /*0050*/ 	.short	0x0002
        /*0052*/ 	.short	0x0010
        /*0054*/ 	.byte	0x00, 0xf5, 0x21, 0x00


	//----- nvinfo : EIATTR_KPARAM_INFO
	.align		4
.L_97:
        /*0058*/ 	.byte	0x04, 0x17
        /*005a*/ 	.short	(.L_99 - .L_98)
.L_98:
        /*005c*/ 	.word	0x00000000
        /*0060*/ 	.short	0x0001
        /*0062*/ 	.short	0x0008
        /*0064*/ 	.byte	0x00, 0xf5, 0x21, 0x00


	//----- nvinfo : EIATTR_KPARAM_INFO
	.align		4
.L_99:
        /*0068*/ 	.byte	0x04, 0x17
        /*006a*/ 	.short	(.L_101 - .L_100)
.L_100:
        /*006c*/ 	.word	0x00000000
        /*0070*/ 	.short	0x0000
        /*0072*/ 	.short	0x0000
        /*0074*/ 	.byte	0x00, 0xf5, 0x21, 0x00


	//----- nvinfo : EIATTR_SPARSE_MMA_MASK
	.align		4
.L_101:
        /*0078*/ 	.byte	0x03, 0x50
        /*007a*/ 	.short	0x0000


	//----- nvinfo : EIATTR_MAXREG_COUNT
	.align		4
        /*007c*/ 	.byte	0x03, 0x1b
        /*007e*/ 	.short	0x00ff


	//----- nvinfo : EIATTR_MERCURY_ISA_VERSION
	.align		4
        /*0080*/ 	.byte	0x03, 0x5f
        /*0082*/ 	.short	0x0101


	//----- nvinfo : EIATTR_VRC_CTA_INIT_COUNT
	.align		4
        /*0084*/ 	.byte	0x02, 0x4a
	.zero		1
	.zero		1


	//----- nvinfo : EIATTR_EXIT_INSTR_OFFSETS
	.align		4
        /*0088*/ 	.byte	0x04, 0x1c
        /*008a*/ 	.short	(.L_103 - .L_102)


	//   ....[0]....
.L_102:
        /*008c*/ 	.word	0x000000a0


	//   ....[1]....
        /*0090*/ 	.word	0x000008d0


	//----- nvinfo : EIATTR_CBANK_PARAM_SIZE
	.align		4
.L_103:
        /*0094*/ 	.byte	0x03, 0x19
        /*0096*/ 	.short	0x002c


	//----- nvinfo : EIATTR_PARAM_CBANK
	.align		4
        /*0098*/ 	.byte	0x04, 0x0a
        /*009a*/ 	.short	(.L_105 - .L_104)
	.align		4
.L_104:
        /*009c*/ 	.word	index@(.nv.constant0._Z17neuralLayerKernelPKfS0_S0_Pfiii)
        /*00a0*/ 	.short	0x0380
        /*00a2*/ 	.short	0x002c


	//----- nvinfo : EIATTR_SW_WAR
	.align		4
.L_105:
        /*00a4*/ 	.byte	0x04, 0x36
        /*00a6*/ 	.short	(.L_107 - .L_106)
.L_106:
        /*00a8*/ 	.word	0x00000008
.L_107:


//--------------------- .nv.info._Z20matrixMultiplyKernelPKfS0_Pfi --------------------------
	.section	.nv.info._Z20matrixMultiplyKernelPKfS0_Pfi,"",@"SHT_CUDA_INFO"
	.sectionflags	@""
	.align	4


	//----- nvinfo : EIATTR_CUDA_API_VERSION
	.align		4
        /*0000*/ 	.byte	0x04, 0x37
        /*0002*/ 	.short	(.L_109 - .L_108)
.L_108:
        /*0004*/ 	.word	0x00000082


	//----- nvinfo : EIATTR_KPARAM_INFO
	.align		4
.L_109:
        /*0008*/ 	.byte	0x04, 0x17
        /*000a*/ 	.short	(.L_111 - .L_110)
.L_110:
        /*000c*/ 	.word	0x00000000
        /*0010*/ 	.short	0x0003
        /*0012*/ 	.short	0x0018
        /*0014*/ 	.byte	0x00, 0xf0, 0x11, 0x00


	//----- nvinfo : EIATTR_KPARAM_INFO
	.align		4
.L_111:
        /*0018*/ 	.byte	0x04, 0x17
        /*001a*/ 	.short	(.L_113 - .L_112)
.L_112:
        /*001c*/ 	.word	0x00000000
        /*0020*/ 	.short	0x0002
        /*0022*/ 	.short	0x0010
        /*0024*/ 	.byte	0x00, 0xf5, 0x21, 0x00


	//----- nvinfo : EIATTR_KPARAM_INFO
	.align		4
.L_113:
        /*0028*/ 	.byte	0x04, 0x17
        /*002a*/ 	.short	(.L_115 - .L_114)
.L_114:
        /*002c*/ 	.word	0x00000000
        /*0030*/ 	.short	0x0001
        /*0032*/ 	.short	0x0008
        /*0034*/ 	.byte	0x00, 0xf5, 0x21, 0x00


	//----- nvinfo : EIATTR_KPARAM_INFO
	.align		4
.L_115:
        /*0038*/ 	.byte	0x04, 0x17
        /*003a*/ 	.short	(.L_117 - .L_116)
.L_116:
        /*003c*/ 	.word	0x00000000
        /*0040*/ 	.short	0x0000
        /*0042*/ 	.short	0x0000
        /*0044*/ 	.byte	0x00, 0xf5, 0x21, 0x00


	//----- nvinfo : EIATTR_SPARSE_MMA_MASK
	.align		4
.L_117:
        /*0048*/ 	.byte	0x03, 0x50
        /*004a*/ 	.short	0x0000


	//----- nvinfo : EIATTR_MAXREG_COUNT
	.align		4
        /*004c*/ 	.byte	0x03, 0x1b
        /*004e*/ 	.short	0x00ff


	//----- nvinfo : EIATTR_NUM_BARRIERS
	.align		4
        /*0050*/ 	.byte	0x02, 0x4c
        /*0052*/ 	.byte	0x01
	.zero		1


	//----- nvinfo : EIATTR_MERCURY_ISA_VERSION
	.align		4
        /*0054*/ 	.byte	0x03, 0x5f
        /*0056*/ 	.short	0x0101


	//----- nvinfo : EIATTR_VRC_CTA_INIT_COUNT
	.align		4
        /*0058*/ 	.byte	0x02, 0x4a
	.zero		1
	.zero		1


	//----- nvinfo : EIATTR_EXIT_INSTR_OFFSETS
	.align		4
        /*005c*/ 	.byte	0x04, 0x1c
        /*005e*/ 	.short	(.L_119 - .L_118)


	//   ....[0]....
.L_118:
        /*0060*/ 	.word	0x000005c0


	//   ....[1]....
        /*0064*/ 	.word	0x00000610


	//----- nvinfo : EIATTR_CBANK_PARAM_SIZE
	.align		4
.L_119:
        /*0068*/ 	.byte	0x03, 0x19
        /*006a*/ 	.short	0x001c


	//----- nvinfo : EIATTR_PARAM_CBANK
	.align		4
        /*006c*/ 	.byte	0x04, 0x0a
        /*006e*/ 	.short	(.L_121 - .L_120)
	.align		4
.L_120:
        /*0070*/ 	.word	index@(.nv.constant0._Z20matrixMultiplyKernelPKfS0_Pfi)
        /*0074*/ 	.short	0x0380
        /*0076*/ 	.short	0x001c


	//----- nvinfo : EIATTR_SW_WAR
	.align		4
.L_121:
        /*0078*/ 	.byte	0x04, 0x36
        /*007a*/ 	.short	(.L_123 - .L_122)
.L_122:
        /*007c*/ 	.word	0x00000008
.L_123:


//--------------------- .nv.info._Z15vectorAddKernelPKfS0_Pfi --------------------------
	.section	.nv.info._Z15vectorAddKernelPKfS0_Pfi,"",@"SHT_CUDA_INFO"
	.sectionflags	@""
	.align	4


	//----- nvinfo : EIATTR_CUDA_API_VERSION
	.align		4
        /*0000*/ 	.byte	0x04, 0x37
        /*0002*/ 	.short	(.L_125 - .L_124)
.L_124:
        /*0004*/ 	.word	0x00000082


	//----- nvinfo : EIATTR_KPARAM_INFO
	.align		4
.L_125:
        /*0008*/ 	.byte	0x04, 0x17
        /*000a*/ 	.short	(.L_127 - .L_126)
.L_126:
        /*000c*/ 	.word	0x00000000
        /*0010*/ 	.short	0x0003
        /*0012*/ 	.short	0x0018
        /*0014*/ 	.byte	0x00, 0xf0, 0x11, 0x00


	//----- nvinfo : EIATTR_KPARAM_INFO
	.align		4
.L_127:
        /*0018*/ 	.byte	0x04, 0x17
        /*001a*/ 	.short	(.L_129 - .L_128)
.L_128:
        /*001c*/ 	.word	0x00000000
        /*0020*/ 	.short	0x0002
        /*0022*/ 	.short	0x0010
        /*0024*/ 	.byte	0x00, 0xf5, 0x21, 0x00


	//----- nvinfo : EIATTR_KPARAM_INFO
	.align		4
.L_129:
        /*0028*/ 	.byte	0x04, 0x17
        /*002a*/ 	.short	(.L_131 - .L_130)
.L_130:
        /*002c*/ 	.word	0x00000000
        /*0030*/ 	.short	0x0001
        /*0032*/ 	.short	0x0008
        /*0034*/ 	.byte	0x00, 0xf5, 0x21, 0x00


	//----- nvinfo : EIATTR_KPARAM_INFO
	.align		4
.L_131:
        /*0038*/ 	.byte	0x04, 0x17
        /*003a*/ 	.short	(.L_133 - .L_132)
.L_132:
        /*003c*/ 	.word	0x00000000
        /*0040*/ 	.short	0x0000
        /*0042*/ 	.short	0x0000
        /*0044*/ 	.byte	0x00, 0xf5, 0x21, 0x00


	//----- nvinfo : EIATTR_SPARSE_MMA_MASK
	.align		4
.L_133:
        /*0048*/ 	.byte	0x03, 0x50
        /*004a*/ 	.short	0x0000


	//----- nvinfo : EIATTR_MAXREG_COUNT
	.align		4
        /*004c*/ 	.byte	0x03, 0x1b
        /*004e*/ 	.short	0x00ff


	//----- nvinfo : EIATTR_MERCURY_ISA_VERSION
	.align		4
        /*0050*/ 	.byte	0x03, 0x5f
        /*0052*/ 	.short	0x0101


	//----- nvinfo : EIATTR_VRC_CTA_INIT_COUNT
	.align		4
        /*0054*/ 	.byte	0x02, 0x4a
	.zero		1
	.zero		1


	//----- nvinfo : EIATTR_EXIT_INSTR_OFFSETS
	.align		4
        /*0058*/ 	.byte	0x04, 0x1c
        /*005a*/ 	.short	(.L_135 - .L_134)


	//   ....[0]....
.L_134:
        /*005c*/ 	.word	0x00000070


	//   ....[1]....
        /*0060*/ 	.word	0x00000130


	//----- nvinfo : EIATTR_CBANK_PARAM_SIZE
	.align		4
.L_135:
        /*0064*/ 	.byte	0x03, 0x19
        /*0066*/ 	.short	0x001c


	//----- nvinfo : EIATTR_PARAM_CBANK
	.align		4
        /*0068*/ 	.byte	0x04, 0x0a
        /*006a*/ 	.short	(.L_137 - .L_136)
	.align		4
.L_136:
        /*006c*/ 	.word	index@(.nv.constant0._Z15vectorAddKernelPKfS0_Pfi)
        /*0070*/ 	.short	0x0380
        /*0072*/ 	.short	0x001c


	//----- nvinfo : EIATTR_SW_WAR
	.align		4
.L_137:
        /*0074*/ 	.byte	0x04, 0x36
        /*0076*/ 	.short	(.L_139 - .L_138)
.L_138:
        /*0078*/ 	.word	0x00000008
.L_139:


//--------------------- .nv.callgraph             --------------------------
	.section	.nv.callgraph,"",@"SHT_CUDA_CALLGRAPH"
	.align	4
	.sectionentsize	8
	.align		4
        /*0000*/ 	.word	0x00000000
	.align		4
        /*0004*/ 	.word	0xffffffff
	.align		4
        /*0008*/ 	.word	0x00000000
	.align		4
        /*000c*/ 	.word	0xfffffffe
	.align		4
        /*0010*/ 	.word	0x00000000
	.align		4
        /*0014*/ 	.word	0xfffffffd
	.align		4
        /*0018*/ 	.word	0x00000000
	.align		4
        /*001c*/ 	.word	0xfffffffc


//--------------------- .text._Z15layerNormKernelPfPKfS1_if --------------------------
	.section	.text._Z15layerNormKernelPfPKfS1_if,"ax",@progbits
	.align	128
        .global         _Z15layerNormKernelPfPKfS1_if
        .type           _Z15layerNormKernelPfPKfS1_if,@function
        .size           _Z15layerNormKernelPfPKfS1_if,(.L_x_45 - _Z15layerNormKernelPfPKfS1_if)
        .other          _Z15layerNormKernelPfPKfS1_if,@"STO_CUDA_ENTRY STV_DEFAULT"
_Z15layerNormKernelPfPKfS1_if:
.text._Z15layerNormKernelPfPKfS1_if:
[----:B------:R-:W-:Y:S01]  /*0000*/  LDC R1, c[0x0][0x37c] ;  /* 0x0000df00ff017b82 */ /* 0x000fe20000000800 */
[----:B------:R-:W0:Y:S07]  /*0010*/  S2R R11, SR_TID.X ;  /* 0x00000000000b7919 */ /* 0x000e2e0000002100 */
[----:B------:R-:W0:Y:S01]  /*0020*/  S2UR UR4, SR_CTAID.X ;  /* 0x00000000000479c3 */ /* 0x000e220000002500 */
[----:B------:R-:W1:Y:S01]  /*0030*/  LDCU UR5, c[0x0][0x398] ;  /* 0x00007300ff0577ac */ /* 0x000e620008000800 */
[----:B------:R-:W-:Y:S01]  /*0040*/  IMAD.MOV.U32 R2, RZ, RZ, RZ ;  /* 0x000000ffff027224 */ /* 0x000fe200078e00ff */
[----:B------:R-:W2:Y:S05]  /*0050*/  LDCU.64 UR6, c[0x0][0x358] ;  /* 0x00006b00ff0677ac */ /* 0x000eaa0008000a00 */
[----:B------:R-:W0:Y:S08]  /*0060*/  LDC R0, c[0x0][0x360] ;  /* 0x0000d800ff007b82 */ /* 0x000e300000000800 */
[----:B------:R-:W3:Y:S01]  /*0070*/  LDC.64 R4, c[0x0][0x380] ;  /* 0x0000e000ff047b82 */ /* 0x000ee20000000a00 */
[----:B0-----:R-:W-:-:S05]  /*0080*/  IMAD R6, R0, UR4, R11 ;  /* 0x0000000400067c24 */ /* 0x001fca000f8e020b */
[C---:B-1----:R-:W-:Y:S01]  /*0090*/  ISETP.GE.AND P0, PT, R6.reuse, UR5, PT ;  /* 0x0000000506007c0c */ /* 0x042fe2000bf06270 */
[----:B---3--:R-:W-:-:S12]  /*00a0*/  IMAD.WIDE R4, R6, 0x4, R4 ;  /* 0x0000000406047825 */ /* 0x008fd800078e0204 */
[----:B--2---:R-:W2:Y:S01]  /*00b0*/  @!P0 LDG.E R2, desc[UR6][R4.64] ;  /* 0x0000000604028981 */ /* 0x004ea2000c1e1900 */
[----:B------:R-:W0:Y:S01]  /*00c0*/  S2UR UR5, SR_CgaCtaId ;  /* 0x00000000000579c3 */ /* 0x000e220000008800 */
[----:B------:R-:W-:Y:S01]  /*00d0*/  UMOV UR4, 0x400 ;  /* 0x0000040000047882 */ /* 0x000fe20000000000 */
[----:B------:R-:W-:Y:S01]  /*00e0*/  ISETP.GE.U32.AND P0, PT, R0, 0x2, PT ;  /* 0x000000020000780c */ /* 0x000fe20003f06070 */
[----:B------:R-:W-:Y:S01]  /*00f0*/  IMAD.MOV.U32 R7, RZ, RZ, R0 ;  /* 0x000000ffff077224 */ /* 0x000fe200078e0000 */
[----:B0-----:R-:W-:-:S06]  /*0100*/  ULEA UR4, UR5, UR4, 0x18 ;  /* 0x0000000405047291 */ /* 0x001fcc000f8ec0ff */
[----:B------:R-:W-:-:S05]  /*0110*/  LEA R3, R11, UR4, 0x2 ;  /* 0x000000040b037c11 */ /* 0x000fca000f8e10ff */
[----:B------:R-:W-:Y:S02]  /*0120*/  IMAD R15, R0, 0x4, R3 ;  /* 0x00000004000f7824 */ /* 0x000fe400078e0203 */
[----:B--2---:R-:W-:Y:S01]  /*0130*/  FMUL R8, R2, R2 ;  /* 0x0000000202087220 */ /* 0x004fe20000400000 */
[----:B------:R0:W-:Y:S04]  /*0140*/  STS [R3], R2 ;  /* 0x0000000203007388 */ /* 0x0001e80000000800 */
[----:B------:R0:W-:Y:S01]  /*0150*/  STS [R15], R8 ;  /* 0x000000080f007388 */ /* 0x0001e20000000800 */
[----:B------:R-:W-:Y:S06]  /*0160*/  BAR.SYNC.DEFER_BLOCKING 0x0 ;  /* 0x0000000000007b1d */ /* 0x000fec0000010000 */
[----:B------:R-:W-:Y:S05]  /*0170*/  @!P0 BRA `(.L_x_0) ;  /* 0x0000000000508947 */ /* 0x000fea0003800000 */
[----:B------:R-:W-:-:S07]  /*0180*/  IMAD.MOV.U32 R13, RZ, RZ, R0 ;  /* 0x000000ffff0d7224 */ /* 0x000fce00078e0000 */
.L_x_3:
[----:B------:R-:W-:Y:S01]  /*0190*/  SHF.R.U32.HI R14, RZ, 0x1, R0 ;  /* 0x00000001ff0e7819 */ /* 0x000fe20000011600 */
[----:B------:R-:W-:Y:S03]  /*01a0*/  BSSY.RECONVERGENT B0, `(.L_x_1) ;  /* 0x000000d000007945 */ /* 0x000fe60003800200 */
[----:B------:R-:W-:-:S13]  /*01b0*/  ISETP.GE.U32.AND P0, PT, R11, R14, PT ;  /* 0x0000000e0b00720c */ /* 0x000fda0003f06070 */
[----:B-1----:R-:W-:Y:S05]  /*01c0*/  @P0 BRA `(.L_x_2) ;  /* 0x0000000000280947 */ /* 0x002fea0003800000 */
[----:B0-----:R-:W-:Y:S01]  /*01d0*/  IMAD R8, R14, 0x4, R3 ;  /* 0x000000040e087824 */ /* 0x001fe200078e0203 */
[----:B------:R-:W-:Y:S04]  /*01e0*/  LDS R10, [R3] ;  /* 0x00000000030a7984 */ /* 0x000fe80000000800 */
[----:B------:R-:W0:Y:S02]  /*01f0*/  LDS R9, [R8] ;  /* 0x0000000008097984 */ /* 0x000e240000000800 */
[----:B0-----:R-:W-:Y:S01]  /*0200*/  FADD R10, R9, R10 ;  /* 0x0000000a090a7221 */ /* 0x001fe20000000000 */
[----:B------:R-:W-:-:S04]  /*0210*/  IMAD R9, R13, 0x4, R8 ;  /* 0x000000040d097824 */ /* 0x000fc800078e0208 */
[----:B------:R-:W-:Y:S04]  /*0220*/  STS [R3], R10 ;  /* 0x0000000a03007388 */ /* 0x000fe80000000800 */
[----:B------:R-:W-:Y:S04]  /*0230*/  LDS R9, [R9] ;  /* 0x0000000009097984 */ /* 0x000fe80000000800 */
[----:B------:R-:W0:Y:S02]  /*0240*/  LDS R12, [R15] ;  /* 0x000000000f0c7984 */ /* 0x000e240000000800 */
[----:B0-----:R-:W-:-:S05]  /*0250*/  FADD R12, R9, R12 ;  /* 0x0000000c090c7221 */ /* 0x001fca0000000000 */
[----:B------:R1:W-:Y:S02]  /*0260*/  STS [R15], R12 ;  /* 0x0000000c0f007388 */ /* 0x0003e40000000800 */
.L_x_2:
[----:B------:R-:W-:Y:S05]  /*0270*/  BSYNC.RECONVERGENT B0 ;  /* 0x0000000000007941 */ /* 0x000fea0003800200 */
.L_x_1:
[----:B------:R-:W-:Y:S01]  /*0280*/  BAR.SYNC.DEFER_BLOCKING 0x0 ;  /* 0x0000000000007b1d */ /* 0x000fe20000010000 */
[----:B------:R-:W-:Y:S02]  /*0290*/  ISETP.GT.U32.AND P0, PT, R0, 0x3, PT ;  /* 0x000000030000780c */ /* 0x000fe40003f04070 */
[----:B------:R-:W-:-:S11]  /*02a0*/  MOV R0, R14 ;  /* 0x0000000e00007202 */ /* 0x000fd60000000f00 */
[----:B------:R-:W-:Y:S05]  /*02b0*/  @P0 BRA `(.L_x_3) ;  /* 0xfffffffc00b40947 */ /* 0x000fea000383ffff */
.L_x_0:
[----:B0-----:R-:W0:Y:S01]  /*02c0*/  S2R R3, SR_CgaCtaId ;  /* 0x0000000000037919 */ /* 0x001e220000008800 */
[----:B------:R-:W-:Y:S01]  /*02d0*/  MOV R8, 0x400 ;  /* 0x0000040000087802 */ /* 0x000fe20000000f00 */
[----:B------:R-:W2:Y:S02]  /*02e0*/  LDCU UR4, c[0x0][0x398] ;  /* 0x00007300ff0477ac */ /* 0x000ea40008000800 */
[----:B--2---:R-:W-:Y:S02]  /*02f0*/  ISETP.GE.AND P2, PT, R6, UR4, PT ;  /* 0x0000000406007c0c */ /* 0x004fe4000bf46270 */
[----:B0-----:R-:W-:Y:S02]  /*0300*/  LEA R8, R3, R8, 0x18 ;  /* 0x0000000803087211 */ /* 0x001fe400078ec0ff */
[----:B------:R-:W-:-:S03]  /*0310*/  I2FP.F32.S32 R3, UR4 ;  /* 0x0000000400037c45 */ /* 0x000fc60008201400 */
[----:B------:R-:W0:Y:S01]  /*0320*/  LDS R0, [R8] ;  /* 0x0000000008007984 */ /* 0x000e220000000800 */
[----:B------:R-:W2:Y:S02]  /*0330*/  MUFU.RCP R10, R3 ;  /* 0x00000003000a7308 */ /* 0x000ea40000001000 */
[----:B--2---:R-:W-:-:S04]  /*0340*/  FFMA R9, -R3, R10, 1 ;  /* 0x3f80000003097423 */ /* 0x004fc8000000010a */
[----:B------:R-:W-:Y:S02]  /*0350*/  FFMA R9, R10, R9, R10 ;  /* 0x000000090a097223 */ /* 0x000fe4000000000a */
[----:B0-----:R-:W0:Y:S02]  /*0360*/  FCHK P0, R0, R3 ;  /* 0x0000000300007302 */ /* 0x001e240000000000 */
[----:B------:R-:W-:-:S04]  /*0370*/  FFMA R10, R0, R9, RZ ;  /* 0x00000009000a7223 */ /* 0x000fc800000000ff */
[----:B------:R-:W-:-:S04]  /*0380*/  FFMA R11, -R3, R10, R0 ;  /* 0x0000000a030b7223 */ /* 0x000fc80000000100 */
[----:B------:R-:W-:Y:S01]  /*0390*/  FFMA R9, R9, R11, R10 ;  /* 0x0000000b09097223 */ /* 0x000fe2000000000a */
[----:B0-----:R-:W-:Y:S06]  /*03a0*/  @!P0 BRA `(.L_x_4) ;  /* 0x00000000000c8947 */ /* 0x001fec0003800000 */
[----:B------:R-:W-:-:S07]  /*03b0*/  MOV R10, 0x3d0 ;  /* 0x000003d0000a7802 */ /* 0x000fce0000000f00 */
[----:B-1----:R-:W-:Y:S05]  /*03c0*/  CALL.REL.NOINC `($__internal_0_$__cuda_sm3x_div_rn_noftz_f32_slowpath) ;  /* 0x0000000000847944 */ /* 0x002fea0003c00000 */
[----:B------:R-:W-:-:S07]  /*03d0*/  IMAD.MOV.U32 R9, RZ, RZ, R0 ;  /* 0x000000ffff097224 */ /* 0x000fce00078e0000 */
.L_x_4:
[----:B------:R-:W-:Y:S01]  /*03e0*/  IMAD R7, R7, 0x4, R8 ;  /* 0x0000000407077824 */ /* 0x000fe200078e0208 */
[----:B------:R-:W0:Y:S04]  /*03f0*/  MUFU.RCP R0, R3 ;  /* 0x0000000300007308 */ /* 0x000e280000001000 */
[----:B------:R-:W2:Y:S01]  /*0400*/  LDS R10, [R7] ;  /* 0x00000000070a7984 */ /* 0x000ea20000000800 */
[----:B0-----:R-:W-:-:S04]  /*0410*/  FFMA R11, -R3, R0, 1 ;  /* 0x3f800000030b7423 */ /* 0x001fc80000000100 */
[----:B------:R-:W-:Y:S01]  /*0420*/  FFMA R0, R0, R11, R0 ;  /* 0x0000000b00007223 */ /* 0x000fe20000000000 */
[----:B--2---:R-:W0:Y:S03]  /*0430*/  FCHK P0, R10, R3 ;  /* 0x000000030a007302 */ /* 0x004e260000000000 */
[----:B------:R-:W-:-:S04]  /*0440*/  FFMA R8, R0, R10, RZ ;  /* 0x0000000a00087223 */ /* 0x000fc800000000ff */
[----:B------:R-:W-:-:S04]  /*0450*/  FFMA R11, -R3, R8, R10 ;  /* 0x00000008030b7223 */ /* 0x000fc8000000010a */
[----:B------:R-:W-:Y:S01]  /*0460*/  FFMA R0, R0, R11, R8 ;  /* 0x0000000b00007223 */ /* 0x000fe20000000008 */
[----:B0-----:R-:W-:Y:S06]  /*0470*/  @!P0 BRA `(.L_x_5) ;  /* 0x00000000000c8947 */ /* 0x001fec0003800000 */
[----:B------:R-:W-:Y:S01]  /*0480*/  IMAD.MOV.U32 R0, RZ, RZ, R10 ;  /* 0x000000ffff007224 */ /* 0x000fe200078e000a */
[----:B------:R-:W-:-:S07]  /*0490*/  MOV R10, 0x4b0 ;  /* 0x000004b0000a7802 */ /* 0x000fce0000000f00 */
[----:B-1----:R-:W-:Y:S05]  /*04a0*/  CALL.REL.NOINC `($__internal_0_$__cuda_sm3x_div_rn_noftz_f32_slowpath) ;  /* 0x00000000004c7944 */ /* 0x002fea0003c00000 */
.L_x_5:
[----:B------:R-:W0:Y:S01]  /*04b0*/  LDCU UR4, c[0x0][0x39c] ;  /* 0x00007380ff0477ac */ /* 0x000e220008000800 */
[----:B------:R-:W-:-:S04]  /*04c0*/  FFMA R0, -R9, R9, R0 ;  /* 0x0000000909007223 */ /* 0x000fc80000000100 */
[----:B0-----:R-:W-:Y:S01]  /*04d0*/  FADD R0, R0, UR4 ;  /* 0x0000000400007e21 */ /* 0x001fe20008000000 */
[----:B------:R-:W-:Y:S06]  /*04e0*/  @P2 EXIT ;  /* 0x000000000000294d */ /* 0x000fec0003800000 */
[----:B------:R-:W0:Y:S08]  /*04f0*/  LDC.64 R10, c[0x0][0x388] ;  /* 0x0000e200ff0a7b82 */ /* 0x000e300000000a00 */
[----:B-1----:R-:W1:Y:S01]  /*0500*/  LDC.64 R12, c[0x0][0x390] ;  /* 0x0000e400ff0c7b82 */ /* 0x002e620000000a00 */
[----:B0-----:R-:W-:-:S06]  /*0510*/  IMAD.WIDE R10, R6, 0x4, R10 ;  /* 0x00000004060a7825 */ /* 0x001fcc00078e020a */
[----:B------:R-:W2:Y:S01]  /*0520*/  LDG.E R11, desc[UR6][R10.64] ;  /* 0x000000060a0b7981 */ /* 0x000ea2000c1e1900 */
[----:B-1----:R-:W-:-:S06]  /*0530*/  IMAD.WIDE R6, R6, 0x4, R12 ;  /* 0x0000000406067825 */ /* 0x002fcc00078e020c */
[----:B------:R-:W2:Y:S01]  /*0540*/  LDG.E R7, desc[UR6][R6.64] ;  /* 0x0000000606077981 */ /* 0x000ea2000c1e1900 */
[----:B------:R-:W-:-:S13]  /*0550*/  FSETP.GEU.AND P0, PT, |R0|, 1.175494350822287508e-38, PT ;  /* 0x008000000000780b */ /* 0x000fda0003f0e200 */
[----:B------:R-:W-:-:S04]  /*0560*/  @!P0 FMUL R0, R0, 16777216 ;  /* 0x4b80000000008820 */ /* 0x000fc80000400000 */
[----:B------:R-:W0:Y:S01]  /*0570*/  MUFU.RSQ R3, R0 ;  /* 0x0000000000037308 */ /* 0x000e220000001400 */
[----:B------:R-:W-:Y:S01]  /*0580*/  FADD R2, -R9, R2 ;  /* 0x0000000209027221 */ /* 0x000fe20000000100 */
[----:B0-----:R-:W-:-:S04]  /*0590*/  @!P0 FMUL R3, R3, 4096 ;  /* 0x4580000003038820 */ /* 0x001fc80000400000 */
[----:B------:R-:W-:-:S04]  /*05a0*/  FMUL R2, R3, R2 ;  /* 0x0000000203027220 */ /* 0x000fc80000400000 */
[----:B--2---:R-:W-:-:S05]  /*05b0*/  FFMA R3, R2, R11, R7 ;  /* 0x0000000b02037223 */ /* 0x004fca0000000007 */
[----:B------:R-:W-:Y:S01]  /*05c0*/  STG.E desc[UR6][R4.64], R3 ;  /* 0x0000000304007986 */ /* 0x000fe2000c101906 */
[----:B------:R-:W-:Y:S05]  /*05d0*/  EXIT ;  /* 0x000000000000794d */ /* 0x000fea0003800000 */
        .weak           $__internal_0_$__cuda_sm3x_div_rn_noftz_f32_slowpath
        .type           $__internal_0_$__cuda_sm3x_div_rn_noftz_f32_slowpath,@function
        .size           $__internal_0_$__cuda_sm3x_div_rn_noftz_f32_slowpath,(.L_x_45 - $__internal_0_$__cuda_sm3x_div_rn_noftz_f32_slowpath)
$__internal_0_$__cuda_sm3x_div_rn_noftz_f32_slowpath:
[----:B------:R-:W-:Y:S02]  /*05e0*/  SHF.R.U32.HI R12, RZ, 0x17, R3 ;  /* 0x00000017ff0c7819 */ /* 0x000fe40000011603 */
[----:B------:R-:W-:Y:S02]  /*05f0*/  SHF.R.U32.HI R11, RZ, 0x17, R0 ;  /* 0x00000017ff0b7819 */ /* 0x000fe40000011600 */
[----:B------:R-:W-:Y:S02]  /*0600*/  LOP3.LUT R12, R12, 0xff, RZ, 0xc0, !PT ;  /* 0x000000ff0c0c7812 */ /* 0x000fe400078ec0ff */
[----:B------:R-:W-:Y:S02]  /*0610*/  LOP3.LUT R16, R11, 0xff, RZ, 0xc0, !PT ;  /* 0x000000ff0b107812 */ /* 0x000fe400078ec0ff */
[----:B------:R-:W-:Y:S01]  /*0620*/  MOV R13, R3 ;  /* 0x00000003000d7202 */ /* 0x000fe20000000f00 */
[----:B------:R-:W-:Y:S02]  /*0630*/  VIADD R15, R12, 0xffffffff ;  /* 0xffffffff0c0f7836 */ /* 0x000fe40000000000 */
[----:B------:R-:W-:-:S03]  /*0640*/  VIADD R14, R16, 0xffffffff ;  /* 0xffffffff100e7836 */ /* 0x000fc60000000000 */
[----:B------:R-:W-:-:S04]  /*0650*/  ISETP.GT.U32.AND P0, PT, R15, 0xfd, PT ;  /* 0x000000fd0f00780c */ /* 0x000fc80003f04070 */
[----:B------:R-:W-:-:S13]  /*0660*/  ISETP.GT.U32.OR P0, PT, R14, 0xfd, P0 ;  /* 0x000000fd0e00780c */ /* 0x000fda0000704470 */
[----:B------:R-:W-:Y:S01]  /*0670*/  @!P0 IMAD.MOV.U32 R11, RZ, RZ, RZ ;  /* 0x000000ffff0b8224 */ /* 0x000fe200078e00ff */
[----:B------:R-:W-:Y:S06]  /*0680*/  @!P0 BRA `(.L_x_6) ;  /* 0x00000000005c8947 */ /* 0x000fec0003800000 */
[----:B------:R-:W-:Y:S02]  /*0690*/  FSETP.GTU.FTZ.AND P0, PT, |R0|, +INF , PT ;  /* 0x7f8000000000780b */ /* 0x000fe40003f1c200 */
[----:B------:R-:W-:-:S04]  /*06a0*/  FSETP.GTU.FTZ.AND P1, PT, |R3|, +INF , PT ;  /* 0x7f8000000300780b */ /* 0x000fc80003f3c200 */
[----:B------:R-:W-:-:S13]  /*06b0*/  PLOP3.LUT P0, PT, P0, P1, PT, 0xf8, 0x8f ;  /* 0x00000000008f781c */ /* 0x000fda0000703f70 */
[----:B------:R-:W-:Y:S05]  /*06c0*/  @P0 BRA `(.L_x_7) ;  /* 0x0000000400440947 */ /* 0x000fea0003800000 */
[----:B------:R-:W-:-:S13]  /*06d0*/  LOP3.LUT P0, RZ, R13, 0x7fffffff, R0, 0xc8, !PT ;  /* 0x7fffffff0dff7812 */ /* 0x000fda000780c800 */
[----:B------:R-:W-:Y:S05]  /*06e0*/  @!P0 BRA `(.L_x_8) ;  /* 0x0000000400348947 */ /* 0x000fea0003800000 */
[C---:B------:R-:W-:Y:S02]  /*06f0*/  FSETP.NEU.FTZ.AND P3, PT, |R0|.reuse, +INF , PT ;  /* 0x7f8000000000780b */ /* 0x040fe40003f7d200 */
[----:B------:R-:W-:Y:S02]  /*0700*/  FSETP.NEU.FTZ.AND P1, PT, |R3|, +INF , PT ;  /* 0x7f8000000300780b */ /* 0x000fe40003f3d200 */
[----:B------:R-:W-:-:S11]  /*0710*/  FSETP.NEU.FTZ.AND P0, PT, |R0|, +INF , PT ;  /* 0x7f8000000000780b */ /* 0x000fd60003f1d200 */
[----:B------:R-:W-:Y:S05]  /*0720*/  @!P1 BRA !P3, `(.L_x_8) ;  /* 0x0000000400249947 */ /* 0x000fea0005800000 */
[----:B------:R-:W-:-:S04]  /*0730*/  LOP3.LUT P3, RZ, R0, 0x7fffffff, RZ, 0xc0, !PT ;  /* 0x7fffffff00ff7812 */ /* 0x000fc8000786c0ff */
[----:B------:R-:W-:-:S13]  /*0740*/  PLOP3.LUT P1, PT, P1, P3, PT, 0x2f, 0xf2 ;  /* 0x0000000000f2781c */ /* 0x000fda0000f26577 */
[----:B------:R-:W-:Y:S05]  /*0750*/  @P1 BRA `(.L_x_9) ;  /* 0x0000000400101947 */ /* 0x000fea0003800000 */
[----:B------:R-:W-:-:S04]  /*0760*/  LOP3.LUT P1, RZ, R13, 0x7fffffff, RZ, 0xc0, !PT ;  /* 0x7fffffff0dff7812 */ /* 0x000fc8000782c0ff */
[----:B------:R-:W-:-:S13]  /*0770*/  PLOP3.LUT P0, PT, P0, P1, PT, 0x2f, 0xf2 ;  /* 0x0000000000f2781c */ /* 0x000fda0000702577 */
[----:B------:R-:W-:Y:S05]  /*0780*/  @P0 BRA `(.L_x_10) ;  /* 0x0000000000f80947 */ /* 0x000fea0003800000 */
[----:B------:R-:W-:Y:S02]  /*0790*/  ISETP.GE.AND P0, PT, R14, RZ, PT ;  /* 0x000000ff0e00720c */ /* 0x000fe40003f06270 */
[----:B------:R-:W-:-:S11]  /*07a0*/  ISETP.GE.AND P1, PT, R15, RZ, PT ;  /* 0x000000ff0f00720c */ /* 0x000fd60003f26270 */
[----:B------:R-:W-:Y:S02]  /*07b0*/  @P0 IMAD.MOV.U32 R11, RZ, RZ, RZ ;  /* 0x000000ffff0b0224 */ /* 0x000fe400078e00ff */
[----:B------:R-:W-:Y:S01]  /*07c0*/  @!P0 FFMA R0, R0, 1.84467440737095516160e+19, RZ ;  /* 0x5f80000000008823 */ /* 0x000fe200000000ff */
[----:B------:R-:W-:Y:S02]  /*07d0*/  @!P0 IMAD.MOV.U32 R11, RZ, RZ, -0x40 ;  /* 0xffffffc0ff0b8424 */ /* 0x000fe400078e00ff */
[----:B------:R-:W-:Y:S02]  /*07e0*/  @!P1 FFMA R13, R3, 1.84467440737095516160e+19, RZ ;  /* 0x5f800000030d9823 */ /* 0x000fe400000000ff */
[----:B------:R-:W-:-:S07]  /*07f0*/  @!P1 VIADD R11, R11, 0x40 ;  /* 0x000000400b0b9836 */ /* 0x000fce0000000000 */
.L_x_6:
[----:B------:R-:W-:-:S05]  /*0800*/  LEA R14, R12, 0xc0800000, 0x17 ;  /* 0xc08000000c0e7811 */ /* 0x000fca00078eb8ff */
[----:B------:R-:W-:Y:S01]  /*0810*/  IMAD.IADD R14, R13, 0x1, -R14 ;  /* 0x000000010d0e7824 */ /* 0x000fe200078e0a0e */
[----:B------:R-:W-:-:S03]  /*0820*/  IADD3 R13, PT, PT, R16, -0x7f, RZ ;  /* 0xffffff81100d7810 */ /* 0x000fc60007ffe0ff */
[----:B------:R0:W1:Y:S01]  /*0830*/  MUFU.RCP R15, R14 ;  /* 0x0000000e000f7308 */ /* 0x0000620000001000 */
[----:B------:R-:W-:Y:S01]  /*0840*/  FADD.FTZ R17, -R14, -RZ ;  /* 0x800000ff0e117221 */ /* 0x000fe20000010100 */
[C---:B------:R-:W-:Y:S01]  /*0850*/  IMAD R0, R13.reuse, -0x800000, R0 ;  /* 0xff8000000d007824 */ /* 0x040fe200078e0200 */
[----:B0-----:R-:W-:-:S05]  /*0860*/  IADD3 R14, PT, PT, R13, 0x7f, -R12 ;  /* 0x0000007f0d0e7810 */ /* 0x001fca0007ffe80c */
[----:B------:R-:W-:Y:S02]  /*0870*/  IMAD.IADD R11, R14, 0x1, R11 ;  /* 0x000000010e0b7824 */ /* 0x000fe400078e020b */
[----:B-1----:R-:W-:-:S04]  /*0880*/  FFMA R16, R15, R17, 1 ;  /* 0x3f8000000f107423 */ /* 0x002fc80000000011 */
[----:B------:R-:W-:-:S04]  /*0890*/  FFMA R18, R15, R16, R15 ;  /* 0x000000100f127223 */ /* 0x000fc8000000000f */
[----:B------:R-:W-:-:S04]  /*08a0*/  FFMA R15, R0, R18, RZ ;  /* 0x00000012000f7223 */ /* 0x000fc800000000ff */
[----:B------:R-:W-:-:S04]  /*08b0*/  FFMA R16, R17, R15, R0 ;  /* 0x0000000f11107223 */ /* 0x000fc80000000000 */
[----:B------:R-:W-:-:S04]  /*08c0*/  FFMA R15, R18, R16, R15 ;  /* 0x00000010120f7223 */ /* 0x000fc8000000000f */
[----:B------:R-:W-:-:S04]  /*08d0*/  FFMA R16, R17, R15, R0 ;  /* 0x0000000f11107223 */ /* 0x000fc80000000000 */
[----:B------:R-:W-:-:S05]  /*08e0*/  FFMA R0, R18, R16, R15 ;  /* 0x0000001012007223 */ /* 0x000fca000000000f */
[----:B------:R-:W-:-:S04]  /*08f0*/  SHF.R.U32.HI R12, RZ, 0x17, R0 ;  /* 0x00000017ff0c7819 */ /* 0x000fc80000011600 */
[----:B------:R-:W-:-:S05]  /*0900*/  LOP3.LUT R12, R12, 0xff, RZ, 0xc0, !PT ;  /* 0x000000ff0c0c7812 */ /* 0x000fca00078ec0ff */
[----:B------:R-:W-:-:S04]  /*0910*/  IMAD.IADD R17, R12, 0x1, R11 ;  /* 0x000000010c117824 */ /* 0x000fc800078e020b */
[----:B------:R-:W-:-:S05]  /*0920*/  VIADD R12, R17, 0xffffffff ;  /* 0xffffffff110c7836 */ /* 0x000fca0000000000 */
[----:B------:R-:W-:-:S13]  /*0930*/  ISETP.GE.U32.AND P0, PT, R12, 0xfe, PT ;  /* 0x000000fe0c00780c */ /* 0x000fda0003f06070 */
[----:B------:R-:W-:Y:S05]  /*0940*/  @!P0 BRA `(.L_x_11) ;  /* 0x0000000000808947 */ /* 0x000fea0003800000 */
[----:B------:R-:W-:-:S13]  /*0950*/  ISETP.GT.AND P0, PT, R17, 0xfe, PT ;  /* 0x000000fe1100780c */ /* 0x000fda0003f04270 */
[----:B------:R-:W-:Y:S05]  /*0960*/  @P0 BRA `(.L_x_12) ;  /* 0x00000000006c0947 */ /* 0x000fea0003800000 */
[----:B------:R-:W-:-:S13]  /*0970*/  ISETP.GE.AND P0, PT, R17, 0x1, PT ;  /* 0x000000011100780c */ /* 0x000fda0003f06270 */
[----:B------:R-:W-:Y:S05]  /*0980*/  @P0 BRA `(.L_x_13) ;  /* 0x0000000000980947 */ /* 0x000fea0003800000 */
[----:B------:R-:W-:Y:S02]  /*0990*/  ISETP.GE.AND P0, PT, R17, -0x18, PT ;  /* 0xffffffe81100780c */ /* 0x000fe40003f06270 */
[----:B------:R-:W-:-:S11]  /*09a0*/  LOP3.LUT R0, R0, 0x80000000, RZ, 0xc0, !PT ;  /* 0x8000000000007812 */ /* 0x000fd600078ec0ff */
[----:B------:R-:W-:Y:S05]  /*09b0*/  @!P0 BRA `(.L_x_13) ;  /* 0x00000000008c8947 */ /* 0x000fea0003800000 */
[CCC-:B------:R-:W-:Y:S01]  /*09c0*/  FFMA.RZ R11, R18.reuse, R16.reuse, R15.reuse ;  /* 0x00000010120b7223 */ /* 0x1c0fe2000000c00f */
[C---:B------:R-:W-:Y:S02]  /*09d0*/  VIADD R14, R17.reuse, 0x20 ;  /* 0x00000020110e7836 */ /* 0x040fe40000000000 */
[CCC-:B------:R-:W-:Y:S01]  /*09e0*/  FFMA.RM R12, R18.reuse, R16.reuse, R15.reuse ;  /* 0x00000010120c7223 */ /* 0x1c0fe2000000400f */
[----:B------:R-:W-:Y:S02]  /*09f0*/  ISETP.NE.AND P3, PT, R17, RZ, PT ;  /* 0x000000ff1100720c */ /* 0x000fe40003f65270 */
[----:B------:R-:W-:Y:S01]  /*0a00*/  LOP3.LUT R13, R11, 0x7fffff, RZ, 0xc0, !PT ;  /* 0x007fffff0b0d7812 */ /* 0x000fe200078ec0ff */
[----:B------:R-:W-:Y:S01]  /*0a10*/  FFMA.RP R11, R18, R16, R15 ;  /* 0x00000010120b7223 */ /* 0x000fe2000000800f */
[----:B------:R-:W-:Y:S02]  /*0a20*/  ISETP.NE.AND P1, PT, R17, RZ, PT ;  /* 0x000000ff1100720c */ /* 0x000fe40003f25270 */
[----:B------:R-:W-:-:S02]  /*0a30*/  LOP3.LUT R13, R13, 0x800000, RZ, 0xfc, !PT ;  /* 0x008000000d0d7812 */ /* 0x000fc400078efcff */
[----:B------:R-:W-:Y:S02]  /*0a40*/  IADD3 R15, PT, PT, -R17, RZ, RZ ;  /* 0x000000ff110f7210 */ /* 0x000fe40007ffe1ff */
[----:B------:R-:W-:Y:S02]  /*0a50*/  SHF.L.U32 R14, R13, R14, RZ ;  /* 0x0000000e0d0e7219 */ /* 0x000fe400000006ff */
[----:B------:R-:W-:Y:S02]  /*0a60*/  FSETP.NEU.FTZ.AND P0, PT, R11, R12, PT ;  /* 0x0000000c0b00720b */ /* 0x000fe40003f1d000 */
[----:B------:R-:W-:Y:S02]  /*0a70*/  SEL R12, R15, RZ, P3 ;  /* 0x000000ff0f0c7207 */ /* 0x000fe40001800000 */
[----:B------:R-:W-:Y:S02]  /*0a80*/  ISETP.NE.AND P1, PT, R14, RZ, P1 ;  /* 0x000000ff0e00720c */ /* 0x000fe40000f25270 */
[----:B------:R-:W-:-:S02]  /*0a90*/  SHF.R.U32.HI R12, RZ, R12, R13 ;  /* 0x0000000cff0c7219 */ /* 0x000fc4000001160d */
[----:B------:R-:W-:Y:S02]  /*0aa0*/  PLOP3.LUT P0, PT, P0, P1, PT, 0xf8, 0x8f ;  /* 0x00000000008f781c */ /* 0x000fe40000703f70 */
[----:B------:R-:W-:Y:S02]  /*0ab0*/  SHF.R.U32.HI R14, RZ, 0x1, R12 ;  /* 0x00000001ff0e7819 */ /* 0x000fe4000001160c */
[----:B------:R-:W-:-:S04]  /*0ac0*/  SEL R11, RZ, 0x1, !P0 ;  /* 0x00000001ff0b7807 */ /* 0x000fc80004000000 */
[----:B------:R-:W-:-:S04]  /*0ad0*/  LOP3.LUT R11, R11, 0x1, R14, 0xf8, !PT ;  /* 0x000000010b0b7812 */ /* 0x000fc800078ef80e */
[----:B------:R-:W-:-:S05]  /*0ae0*/  LOP3.LUT R11, R11, R12, RZ, 0xc0, !PT ;  /* 0x0000000c0b0b7212 */ /* 0x000fca00078ec0ff */
[----:B------:R-:W-:-:S05]  /*0af0*/  IMAD.IADD R11, R14, 0x1, R11 ;  /* 0x000000010e0b7824 */ /* 0x000fca00078e020b */
[----:B------:R-:W-:Y:S01]  /*0b00*/  LOP3.LUT R0, R11, R0, RZ, 0xfc, !PT ;  /* 0x000000000b007212 */ /* 0x000fe200078efcff */
[----:B------:R-:W-:Y:S06]  /*0b10*/  BRA `(.L_x_13) ;  /* 0x0000000000347947 */ /* 0x000fec0003800000 */
.L_x_12:
[----:B------:R-:W-:-:S04]  /*0b20*/  LOP3.LUT R0, R0, 0x80000000, RZ, 0xc0, !PT ;  /* 0x8000000000007812 */ /* 0x000fc800078ec0ff */
[----:B------:R-:W-:Y:S01]  /*0b30*/  LOP3.LUT R0, R0, 0x7f800000, RZ, 0xfc, !PT ;  /* 0x7f80000000007812 */ /* 0x000fe200078efcff */
[----:B------:R-:W-:Y:S06]  /*0b40*/  BRA `(.L_x_13) ;  /* 0x0000000000287947 */ /* 0x000fec0003800000 */
.L_x_11:
[----:B------:R-:W-:Y:S01]  /*0b50*/  IMAD R0, R11, 0x800000, R0 ;  /* 0x008000000b007824 */ /* 0x000fe200078e0200 */
[----:B------:R-:W-:Y:S06]  /*0b60*/  BRA `(.L_x_13) ;  /* 0x0000000000207947 */ /* 0x000fec0003800000 */
.L_x_10:
[----:B------:R-:W-:-:S04]  /*0b70*/  LOP3.LUT R0, R13, 0x80000000, R0, 0x48, !PT ;  /* 0x800000000d007812 */ /* 0x000fc800078e4800 */
[----:B------:R-:W-:Y:S01]  /*0b80*/  LOP3.LUT R0, R0, 0x7f800000, RZ, 0xfc, !PT ;  /* 0x7f80000000007812 */ /* 0x000fe200078efcff */
[----:B------:R-:W-:Y:S06]  /*0b90*/  BRA `(.L_x_13) ;  /* 0x0000000000147947 */ /* 0x000fec0003800000 */
.L_x_9:
[----:B------:R-:W-:Y:S01]  /*0ba0*/  LOP3.LUT R0, R13, 0x80000000, R0, 0x48, !PT ;  /* 0x800000000d007812 */ /* 0x000fe200078e4800 */
[----:B------:R-:W-:Y:S06]  /*0bb0*/  BRA `(.L_x_13) ;  /* 0x00000000000c7947 */ /* 0x000fec0003800000 */
.L_x_8:
[----:B------:R-:W0:Y:S01]  /*0bc0*/  MUFU.RSQ R0, -QNAN ;  /* 0xffc0000000007908 */ /* 0x000e220000001400 */
[----:B------:R-:W-:Y:S05]  /*0bd0*/  BRA `(.L_x_13) ;  /* 0x0000000000047947 */ /* 0x000fea0003800000 */
.L_x_7:
[----:B------:R-:W-:-:S07]  /*0be0*/  FADD.FTZ R0, R0, R3 ;  /* 0x0000000300007221 */ /* 0x000fce0000010000 */
.L_x_13:
[----:B------:R-:W-:-:S04]  /*0bf0*/  IMAD.MOV.U32 R11, RZ, RZ, 0x0 ;  /* 0x00000000ff0b7424 */ /* 0x000fc800078e00ff */
[----:B0-----:R-:W-:Y:S05]  /*0c00*/  RET.REL.NODEC R10 `(_Z15layerNormKernelPfPKfS1_if) ;  /* 0xfffffff00afc7950 */ /* 0x001fea0003c3ffff */
.L_x_14:
[----:B------:R-:W-:-:S00]  /*0c10*/  BRA `(.L_x_14) ;  /* 0xfffffffc00fc7947 */ /* 0x000fc0000383ffff */
[----:B------:R-:W-:-:S00]  /*0c20*/  NOP ;  /* 0x0000000000007918 */ /* 0x000fc00000000000 */
        /* <DEDUP_REMOVED lines=13> */
.L_x_45:


//--------------------- .text._Z13softmaxKernelPfi --------------------------
	.section	.text._Z13softmaxKernelPfi,"ax",@progbits
	.align	128
        .global         _Z13softmaxKernelPfi
        .type           _Z13softmaxKernelPfi,@function
        .size           _Z13softmaxKernelPfi,(.L_x_46 - _Z13softmaxKernelPfi)
        .other          _Z13softmaxKernelPfi,@"STO_CUDA_ENTRY STV_DEFAULT"
_Z13softmaxKernelPfi:
.text._Z13softmaxKernelPfi:
[----:B------:R-:W-:Y:S01]  /*0000*/  LDC R1, c[0x0][0x37c] ;  /* 0x0000df00ff017b82 */ /* 0x000fe20000000800 */
[----:B------:R-:W0:Y:S07]  /*0010*/  S2R R0, SR_TID.X ;  /* 0x0000000000007919 */ /* 0x000e2e0000002100 */
[----:B------:R-:W0:Y:S01]  /*0020*/  S2UR UR4, SR_CTAID.X ;  /* 0x00000000000479c3 */ /* 0x000e220000002500 */
[----:B------:R-:W1:Y:S01]  /*0030*/  LDCU UR5, c[0x0][0x388] ;  /* 0x00007100ff0577ac */ /* 0x000e620008000800 */
[----:B------:R-:W-:Y:S01]  /*0040*/  IMAD.MOV.U32 R7, RZ, RZ, -0x800000 ;  /* 0xff800000ff077424 */ /* 0x000fe200078e00ff */
        /* <DEDUP_REMOVED lines=10> */
[----:B0-----:R-:W-:-:S06]  /*00f0*/  ULEA UR4, UR5, UR4, 0x18 ;  /* 0x0000000405047291 */ /* 0x001fcc000f8ec0ff */
[----:B------:R-:W-:-:S05]  /*0100*/  LEA R6, R0, UR4, 0x2 ;  /* 0x0000000400067c11 */ /* 0x000fca000f8e10ff */
[----:B--2---:R0:W-:Y:S01]  /*0110*/  STS [R6], R7 ;  /* 0x0000000706007388 */ /* 0x0041e20000000800 */
[----:B------:R-:W-:Y:S06]  /*0120*/  BAR.SYNC.DEFER_BLOCKING 0x0 ;  /* 0x0000000000007b1d */ /* 0x000fec0000010000 */
[----:B------:R-:W-:Y:S05]  /*0130*/  @!P0 BRA `(.L_x_15) ;  /* 0x0000000000308947 */ /* 0x000fea0003800000 */
[----:B0-----:R-:W-:-:S07]  /*0140*/  IMAD.MOV.U32 R7, RZ, RZ, R3 ;  /* 0x000000ffff077224 */ /* 0x001fce00078e0003 */
.L_x_16:
[----:B------:R-:W-:-:S04]  /*0150*/  SHF.R.U32.HI R13, RZ, 0x1, R7 ;  /* 0x00000001ff0d7819 */ /* 0x000fc80000011607 */
[----:B------:R-:W-:-:S13]  /*0160*/  ISETP.GE.U32.AND P0, PT, R0, R13, PT ;  /* 0x0000000d0000720c */ /* 0x000fda0003f06070 */
[----:B------:R-:W-:Y:S01]  /*0170*/  @!P0 IMAD R9, R13, 0x4, R6 ;  /* 0x000000040d098824 */ /* 0x000fe200078e0206 */
[----:B------:R-:W-:Y:S05]  /*0180*/  @!P0 LDS R8, [R6] ;  /* 0x0000000006088984 */ /* 0x000fea0000000800 */
[----:B------:R-:W0:Y:S02]  /*0190*/  @!P0 LDS R9, [R9] ;  /* 0x0000000009098984 */ /* 0x000e240000000800 */
[----:B0-----:R-:W-:-:S05]  /*01a0*/  @!P0 FMNMX R11, R8, R9, !PT ;  /* 0x00000009080b8209 */ /* 0x001fca0007800000 */
[----:B------:R1:W-:Y:S01]  /*01b0*/  @!P0 STS [R6], R11 ;  /* 0x0000000b06008388 */ /* 0x0003e20000000800 */
[----:B------:R-:W-:Y:S01]  /*01c0*/  BAR.SYNC.DEFER_BLOCKING 0x0 ;  /* 0x0000000000007b1d */ /* 0x000fe20000010000 */
[----:B------:R-:W-:Y:S01]  /*01d0*/  ISETP.GT.U32.AND P0, PT, R7, 0x3, PT ;  /* 0x000000030700780c */ /* 0x000fe20003f04070 */
[----:B------:R-:W-:-:S12]  /*01e0*/  IMAD.MOV.U32 R7, RZ, RZ, R13 ;  /* 0x000000ffff077224 */ /* 0x000fd800078e000d */
[----:B-1----:R-:W-:Y:S05]  /*01f0*/  @P0 BRA `(.L_x_16) ;  /* 0xfffffffc00d40947 */ /* 0x002fea000383ffff */
.L_x_15:
[----:B------:R-:W1:Y:S01]  /*0200*/  S2UR UR5, SR_CgaCtaId ;  /* 0x00000000000579c3 */ /* 0x000e620000008800 */
[----:B------:R-:W2:Y:S01]  /*0210*/  LDCU UR8, c[0x0][0x388] ;  /* 0x00007100ff0877ac */ /* 0x000ea20008000800 */
[----:B------:R-:W-:Y:S01]  /*0220*/  BSSY.RECONVERGENT B0, `(.L_x_17) ;  /* 0x0000015000007945 */ /* 0x000fe20003800200 */
[----:B------:R-:W-:Y:S01]  /*0230*/  ISETP.GE.U32.AND P1, PT, R3, 0x2, PT ;  /* 0x000000020300780c */ /* 0x000fe20003f26070 */
[----:B------:R-:W-:Y:S01]  /*0240*/  IMAD.MOV.U32 R9, RZ, RZ, RZ ;  /* 0x000000ffff097224 */ /* 0x000fe200078e00ff */
[----:B------:R-:W-:Y:S01]  /*0250*/  UMOV UR4, 0x400 ;  /* 0x0000040000047882 */ /* 0x000fe20000000000 */
[----:B--2---:R-:W-:Y:S01]  /*0260*/  ISETP.GE.AND P0, PT, R2, UR8, PT ;  /* 0x0000000802007c0c */ /* 0x004fe2000bf06270 */
[----:B-1----:R-:W-:-:S09]  /*0270*/  ULEA UR4, UR5, UR4, 0x18 ;  /* 0x0000000405047291 */ /* 0x002fd2000f8ec0ff */
[----:B0-----:R-:W0:Y:S01]  /*0280*/  LDS R7, [UR4] ;  /* 0x00000004ff077984 */ /* 0x001e220008000800 */
[----:B------:R-:W-:Y:S06]  /*0290*/  BAR.SYNC.DEFER_BLOCKING 0x0 ;  /* 0x0000000000007b1d */ /* 0x000fec0000010000 */
[----:B------:R-:W-:Y:S05]  /*02a0*/  @P0 BRA `(.L_x_18) ;  /* 0x0000000000300947 */ /* 0x000fea0003800000 */
[----:B------:R-:W0:Y:S01]  /*02b0*/  LDG.E R8, desc[UR6][R4.64] ;  /* 0x0000000604087981 */ /* 0x000e22000c1e1900 */
[----:B------:R-:W-:Y:S02]  /*02c0*/  IMAD.MOV.U32 R10, RZ, RZ, 0x3bbb989d ;  /* 0x3bbb989dff0a7424 */ /* 0x000fe400078e00ff */
[----:B------:R-:W-:Y:S02]  /*02d0*/  IMAD.MOV.U32 R9, RZ, RZ, 0x437c0000 ;  /* 0x437c0000ff097424 */ /* 0x000fe400078e00ff */
[----:B0-----:R-:W-:-:S04]  /*02e0*/  FADD R7, -R7, R8 ;  /* 0x0000000807077221 */ /* 0x001fc80000000100 */
[----:B------:R-:W-:-:S04]  /*02f0*/  FFMA.SAT R8, R7, R10, 0.5 ;  /* 0x3f00000007087423 */ /* 0x000fc8000000200a */
[----:B------:R-:W-:-:S04]  /*0300*/  FFMA.RM R8, R8, R9, 12582913 ;  /* 0x4b40000108087423 */ /* 0x000fc80000004009 */
[C---:B------:R-:W-:Y:S01]  /*0310*/  FADD R10, R8.reuse, -12583039 ;  /* 0xcb40007f080a7421 */ /* 0x040fe20000000000 */
[----:B------:R-:W-:-:S03]  /*0320*/  IMAD.SHL.U32 R8, R8, 0x800000, RZ ;  /* 0x0080000008087824 */ /* 0x000fc600078e00ff */
[----:B------:R-:W-:-:S04]  /*0330*/  FFMA R10, R7, 1.4426950216293334961, -R10 ;  /* 0x3fb8aa3b070a7823 */ /* 0x000fc8000000080a */
[----:B------:R-:W-:-:S04]  /*0340*/  FFMA R10, R7, 1.925963033500011079e-08, R10 ;  /* 0x32a57060070a7823 */ /* 0x000fc8000000000a */
[----:B------:R-:W0:Y:S02]  /*0350*/  MUFU.EX2 R9, R10 ;  /* 0x0000000a00097308 */ /* 0x000e240000000800 */
[----:B0-----:R-:W-:-:S07]  /*0360*/  FMUL R9, R8, R9 ;  /* 0x0000000908097220 */ /* 0x001fce0000400000 */
.L_x_18:
[----:B------:R-:W-:Y:S05]  /*0370*/  BSYNC.RECONVERGENT B0 ;  /* 0x0000000000007941 */ /* 0x000fea0003800200 */
.L_x_17:
[----:B------:R1:W-:Y:S01]  /*0380*/  STS [R6], R9 ;  /* 0x0000000906007388 */ /* 0x0003e20000000800 */
[----:B------:R-:W-:Y:S06]  /*0390*/  BAR.SYNC.DEFER_BLOCKING 0x0 ;  /* 0x0000000000007b1d */ /* 0x000fec0000010000 */
[----:B------:R-:W-:Y:S05]  /*03a0*/  @!P1 BRA `(.L_x_19) ;  /* 0x00000000002c9947 */ /* 0x000fea0003800000 */
.L_x_20:
[----:B------:R-:W-:-:S04]  /*03b0*/  SHF.R.U32.HI R13, RZ, 0x1, R3 ;  /* 0x00000001ff0d7819 */ /* 0x000fc80000011603 */
[----:B------:R-:W-:-:S13]  /*03c0*/  ISETP.GE.U32.AND P0, PT, R0, R13, PT ;  /* 0x0000000d0000720c */ /* 0x000fda0003f06070 */
[----:B0-----:R-:W-:Y:S01]  /*03d0*/  @!P0 IMAD R7, R13, 0x4, R6 ;  /* 0x000000040d078824 */ /* 0x001fe200078e0206 */
[----:B------:R-:W-:Y:S05]  /*03e0*/  @!P0 LDS R8, [R6] ;  /* 0x0000000006088984 */ /* 0x000fea0000000800 */
[----:B------:R-:W0:Y:S02]  /*03f0*/  @!P0 LDS R7, [R7] ;  /* 0x0000000007078984 */ /* 0x000e240000000800 */
[----:B0-----:R-:W-:-:S05]  /*0400*/  @!P0 FADD R11, R7, R8 ;  /* 0x00000008070b8221 */ /* 0x001fca0000000000 */
[----:B------:R2:W-:Y:S01]  /*0410*/  @!P0 STS [R6], R11 ;  /* 0x0000000b06008388 */ /* 0x0005e20000000800 */
[----:B------:R-:W-:Y:S01]  /*0420*/  BAR.SYNC.DEFER_BLOCKING 0x0 ;  /* 0x0000000000007b1d */ /* 0x000fe20000010000 */
[----:B------:R-:W-:Y:S01]  /*0430*/  ISETP.GT.U32.AND P0, PT, R3, 0x3, PT ;  /* 0x000000030300780c */ /* 0x000fe20003f04070 */
[----:B------:R-:W-:-:S12]  /*0440*/  IMAD.MOV.U32 R3, RZ, RZ, R13 ;  /* 0x000000ffff037224 */ /* 0x000fd800078e000d */
[----:B--2---:R-:W-:Y:S05]  /*0450*/  @P0 BRA `(.L_x_20) ;  /* 0xfffffffc00d40947 */ /* 0x004fea000383ffff */
.L_x_19:
[----:B------:R-:W2:Y:S02]  /*0460*/  LDCU UR4, c[0x0][0x388] ;  /* 0x00007100ff0477ac */ /* 0x000ea40008000800 */
[----:B--2---:R-:W-:-:S13]  /*0470*/  ISETP.GE.AND P0, PT, R2, UR4, PT ;  /* 0x0000000402007c0c */ /* 0x004fda000bf06270 */
[----:B------:R-:W-:Y:S05]  /*0480*/  @P0 EXIT ;  /* 0x000000000000094d */ /* 0x000fea0003800000 */
[----:B------:R-:W2:Y:S01]  /*0490*/  S2UR UR5, SR_CgaCtaId ;  /* 0x00000000000579c3 */ /* 0x000ea20000008800 */
[----:B------:R-:W-:Y:S01]  /*04a0*/  UMOV UR4, 0x400 ;  /* 0x0000040000047882 */ /* 0x000fe20000000000 */
[----:B------:R-:W-:Y:S01]  /*04b0*/  BSSY.RECONVERGENT B0, `(.L_x_21) ;  /* 0x000000f000007945 */ /* 0x000fe20003800200 */
[----:B--2---:R-:W-:-:S09]  /*04c0*/  ULEA UR4, UR5, UR4, 0x18 ;  /* 0x0000000405047291 */ /* 0x004fd2000f8ec0ff */
[----:B-1----:R-:W1:Y:S02]  /*04d0*/  LDS R6, [UR4] ;  /* 0x00000004ff067984 */ /* 0x002e640008000800 */
[----:B-1----:R-:W1:Y:S08]  /*04e0*/  MUFU.RCP R3, R6 ;  /* 0x0000000600037308 */ /* 0x002e700000001000 */
[----:B------:R-:W2:Y:S01]  /*04f0*/  FCHK P0, R9, R6 ;  /* 0x0000000609007302 */ /* 0x000ea20000000000 */
[----:B-1----:R-:W-:-:S04]  /*0500*/  FFMA R0, -R6, R3, 1 ;  /* 0x3f80000006007423 */ /* 0x002fc80000000103 */
[----:B------:R-:W-:-:S04]  /*0510*/  FFMA R0, R3, R0, R3 ;  /* 0x0000000003007223 */ /* 0x000fc80000000003 */
[----:B------:R-:W-:-:S04]  /*0520*/  FFMA R3, R0, R9, RZ ;  /* 0x0000000900037223 */ /* 0x000fc800000000ff */
[----:B------:R-:W-:-:S04]  /*0530*/  FFMA R2, -R6, R3, R9 ;  /* 0x0000000306027223 */ /* 0x000fc80000000109 */
[----:B------:R-:W-:Y:S01]  /*0540*/  FFMA R3, R0, R2, R3 ;  /* 0x0000000200037223 */ /* 0x000fe20000000003 */
[----:B--2---:R-:W-:Y:S06]  /*0550*/  @!P0 BRA `(.L_x_22) ;  /* 0x0000000000108947 */ /* 0x004fec0003800000 */
[----:B------:R-:W-:Y:S01]  /*0560*/  IMAD.MOV.U32 R3, RZ, RZ, R9 ;  /* 0x000000ffff037224 */ /* 0x000fe200078e0009 */
[----:B------:R-:W-:-:S07]  /*0570*/  MOV R2, 0x590 ;  /* 0x0000059000027802 */ /* 0x000fce0000000f00 */
[----:B0-----:R-:W-:Y:S05]  /*0580*/  CALL.REL.NOINC `($__internal_1_$__cuda_sm3x_div_rn_noftz_f32_slowpath) ;  /* 0x0000000000107944 */ /* 0x001fea0003c00000 */
[----:B------:R-:W-:-:S07]  /*0590*/  IMAD.MOV.U32 R3, RZ, RZ, R0 ;  /* 0x000000ffff037224 */ /* 0x000fce00078e0000 */
.L_x_22:
[----:B------:R-:W-:Y:S05]  /*05a0*/  BSYNC.RECONVERGENT B0 ;  /* 0x0000000000007941 */ /* 0x000fea0003800200 */
.L_x_21:
[----:B------:R-:W-:Y:S01]  /*05b0*/  STG.E desc[UR6][R4.64], R3 ;  /* 0x0000000304007986 */ /* 0x000fe2000c101906 */
[----:B------:R-:W-:Y:S05]  /*05c0*/  EXIT ;  /* 0x000000000000794d */ /* 0x000fea0003800000 */
        .weak           $__internal_1_$__cuda_sm3x_div_rn_noftz_f32_slowpath
        .type           $__internal_1_$__cuda_sm3x_div_rn_noftz_f32_slowpath,@function
        .size           $__internal_1_$__cuda_sm3x_div_rn_noftz_f32_slowpath,(.L_x_46 - $__internal_1_$__cuda_sm3x_div_rn_noftz_f32_slowpath)
$__internal_1_$__cuda_sm3x_div_rn_noftz_f32_slowpath:
[----:B------:R-:W-:Y:S01]  /*05d0*/  SHF.R.U32.HI R7, RZ, 0x17, R6 ;  /* 0x00000017ff077819 */ /* 0x000fe20000011606 */
[----:B------:R-:W-:Y:S01]  /*05e0*/  BSSY.RECONVERGENT B1, `(.L_x_23) ;  /* 0x0000063000017945 */ /* 0x000fe20003800200 */
[----:B------:R-:W-:Y:S02]  /*05f0*/  SHF.R.U32.HI R0, RZ, 0x17, R3 ;  /* 0x00000017ff007819 */ /* 0x000fe40000011603 */
[----:B------:R-:W-:Y:S02]  /*0600*/  LOP3.LUT R7, R7, 0xff, RZ, 0xc0, !PT ;  /* 0x000000ff07077812 */ /* 0x000fe400078ec0ff */
[----:B------:R-:W-:-:S03]  /*0610*/  LOP3.LUT R12, R0, 0xff, RZ, 0xc0, !PT ;  /* 0x000000ff000c7812 */ /* 0x000fc600078ec0ff */
[----:B------:R-:W-:Y:S02]  /*0620*/  VIADD R9, R7, 0xffffffff ;  /* 0xffffffff07097836 */ /* 0x000fe40000000000 */
[----:B------:R-:W-:-:S03]  /*0630*/  VIADD R10, R12, 0xffffffff ;  /* 0xffffffff0c0a7836 */ /* 0x000fc60000000000 */
[----:B------:R-:W-:-:S04]  /*0640*/  ISETP.GT.U32.AND P0, PT, R9, 0xfd, PT ;  /* 0x000000fd0900780c */ /* 0x000fc80003f04070 */
[----:B------:R-:W-:-:S13]  /*0650*/  ISETP.GT.U32.OR P0, PT, R10, 0xfd, P0 ;  /* 0x000000fd0a00780c */ /* 0x000fda0000704470 */
[----:B------:R-:W-:Y:S01]  /*0660*/  @!P0 IMAD.MOV.U32 R8, RZ, RZ, RZ ;  /* 0x000000ffff088224 */ /* 0x000fe200078e00ff */
[----:B------:R-:W-:Y:S06]  /*0670*/  @!P0 BRA `(.L_x_24) ;  /* 0x0000000000608947 */ /* 0x000fec0003800000 */
[----:B------:R-:W-:Y:S01]  /*0680*/  FSETP.GTU.FTZ.AND P0, PT, |R3|, +INF , PT ;  /* 0x7f8000000300780b */ /* 0x000fe20003f1c200 */
[----:B------:R-:W-:Y:S01]  /*0690*/  IMAD.MOV.U32 R0, RZ, RZ, R6 ;  /* 0x000000ffff007224 */ /* 0x000fe200078e0006 */
        /* <DEDUP_REMOVED lines=22> */
.L_x_24:
[----:B------:R-:W-:Y:S01]  /*0800*/  LEA R9, R7, 0xc0800000, 0x17 ;  /* 0xc080000007097811 */ /* 0x000fe200078eb8ff */
[----:B------:R-:W-:Y:S04]  /*0810*/  BSSY.RECONVERGENT B2, `(.L_x_29) ;  /* 0x0000036000027945 */ /* 0x000fe80003800200 */
[----:B------:R-:W-:Y:S02]  /*0820*/  IMAD.IADD R9, R6, 0x1, -R9 ;  /* 0x0000000106097824 */ /* 0x000fe400078e0a09 */
[----:B------:R-:W-:Y:S02]  /*0830*/  VIADD R6, R12, 0xffffff81 ;  /* 0xffffff810c067836 */ /* 0x000fe40000000000 */
[----:B------:R-:W0:Y:S01]  /*0840*/  MUFU.RCP R10, R9 ;  /* 0x00000009000a7308 */ /* 0x000e220000001000 */
[----:B------:R-:W-:Y:S01]  /*0850*/  FADD.FTZ R11, -R9, -RZ ;  /* 0x800000ff090b7221 */ /* 0x000fe20000010100 */
[C---:B------:R-:W-:Y:S01]  /*0860*/  IMAD R0, R6.reuse, -0x800000, R3 ;  /* 0xff80000006007824 */ /* 0x040fe200078e0203 */
[----:B------:R-:W-:-:S05]  /*0870*/  IADD3 R7, PT, PT, R6, 0x7f, -R7 ;  /* 0x0000007f06077810 */ /* 0x000fca0007ffe807 */
[----:B------:R-:W-:Y:S02]  /*0880*/  IMAD.IADD R7, R7, 0x1, R8 ;  /* 0x0000000107077824 */ /* 0x000fe400078e0208 */
[----:B0-----:R-:W-:-:S04]  /*0890*/  FFMA R13, R10, R11, 1 ;  /* 0x3f8000000a0d7423 */ /* 0x001fc8000000000b */
        /* <DEDUP_REMOVED lines=25> */
[----:B------:R-:W-:Y:S01]  /*0a30*/  ISETP.NE.AND P1, PT, R9, RZ, PT ;  /* 0x000000ff0900720c */ /* 0x000fe20003f25270 */
[----:B------:R-:W-:Y:S01]  /*0a40*/  IMAD.MOV R9, RZ, RZ, -R9 ;  /* 0x000000ffff097224 */ /* 0x000fe200078e0a09 */
[----:B------:R-:W-:-:S02]  /*0a50*/  LOP3.LUT R7, R7, 0x800000, RZ, 0xfc, !PT ;  /* 0x0080000007077812 */ /* 0x000fc400078efcff */
[----:B------:R-:W-:Y:S02]  /*0a60*/  FSETP.NEU.FTZ.AND P0, PT, R3, R6, PT ;  /* 0x000000060300720b */ /* 0x000fe40003f1d000 */
[----:B------:R-:W-:Y:S02]  /*0a70*/  SHF.L.U32 R8, R7, R8, RZ ;  /* 0x0000000807087219 */ /* 0x000fe400000006ff */
[----:B------:R-:W-:Y:S02]  /*0a80*/  SEL R6, R9, RZ, P2 ;  /* 0x000000ff09067207 */ /* 0x000fe40001000000 */
[----:B------:R-:W-:Y:S02]  /*0a90*/  ISETP.NE.AND P1, PT, R8, RZ, P1 ;  /* 0x000000ff0800720c */ /* 0x000fe40000f25270 */
[----:B------:R-:W-:Y:S02]  /*0aa0*/  SHF.R.U32.HI R6, RZ, R6, R7 ;  /* 0x00000006ff067219 */ /* 0x000fe40000011607 */
[----:B------:R-:W-:-:S02]  /*0ab0*/  PLOP3.LUT P0, PT, P0, P1, PT, 0xf8, 0x8f ;  /* 0x00000000008f781c */ /* 0x000fc40000703f70 */
[----:B------:R-:W-:Y:S02]  /*0ac0*/  SHF.R.U32.HI R8, RZ, 0x1, R6 ;  /* 0x00000001ff087819 */ /* 0x000fe40000011606 */
[----:B------:R-:W-:-:S04]  /*0ad0*/  SEL R3, RZ, 0x1, !P0 ;  /* 0x00000001ff037807 */ /* 0x000fc80004000000 */
[----:B------:R-:W-:-:S04]  /*0ae0*/  LOP3.LUT R3, R3, 0x1, R8, 0xf8, !PT ;  /* 0x0000000103037812 */ /* 0x000fc800078ef808 */
[----:B------:R-:W-:-:S05]  /*0af0*/  LOP3.LUT R3, R3, R6, RZ, 0xc0, !PT ;  /* 0x0000000603037212 */ /* 0x000fca00078ec0ff */
[----:B------:R-:W-:-:S05]  /*0b00*/  IMAD.IADD R3, R8, 0x1, R3 ;  /* 0x0000000108037824 */ /* 0x000fca00078e0203 */
[----:B------:R-:W-:Y:S01]  /*0b10*/  LOP3.LUT R0, R3, R0, RZ, 0xfc, !PT ;  /* 0x0000000003007212 */ /* 0x000fe200078efcff */
[----:B------:R-:W-:Y:S06]  /*0b20*/  BRA `(.L_x_32) ;  /* 0x0000000000107947 */ /* 0x000fec0003800000 */
.L_x_31:
[----:B------:R-:W-:-:S04]  /*0b30*/  LOP3.LUT R0, R0, 0x80000000, RZ, 0xc0, !PT ;  /* 0x8000000000007812 */ /* 0x000fc800078ec0ff */
[----:B------:R-:W-:Y:S01]  /*0b40*/  LOP3.LUT R0, R0, 0x7f800000, RZ, 0xfc, !PT ;  /* 0x7f80000000007812 */ /* 0x000fe200078efcff */
[----:B------:R-:W-:Y:S06]  /*0b50*/  BRA `(.L_x_32) ;  /* 0x0000000000047947 */ /* 0x000fec0003800000 */
.L_x_30:
[----:B------:R-:W-:-:S07]  /*0b60*/  IMAD R0, R7, 0x800000, R0 ;  /* 0x0080000007007824 */ /* 0x000fce00078e0200 */
.L_x_32:
[----:B------:R-:W-:Y:S05]  /*0b70*/  BSYNC.RECONVERGENT B2 ;  /* 0x0000000000027941 */ /* 0x000fea0003800200 */
.L_x_29:
[----:B------:R-:W-:Y:S05]  /*0b80*/  BRA `(.L_x_33) ;  /* 0x0000000000207947 */ /* 0x000fea0003800000 */
.L_x_28:
[----:B------:R-:W-:-:S04]  /*0b90*/  LOP3.LUT R0, R6, 0x80000000, R3, 0x48, !PT ;  /* 0x8000000006007812 */ /* 0x000fc800078e4803 */
[----:B------:R-:W-:Y:S01]  /*0ba0*/  LOP3.LUT R0, R0, 0x7f800000, RZ, 0xfc, !PT ;  /* 0x7f80000000007812 */ /* 0x000fe200078efcff */
[----:B------:R-:W-:Y:S06]  /*0bb0*/  BRA `(.L_x_33) ;  /* 0x0000000000147947 */ /* 0x000fec0003800000 */
.L_x_27:
[----:B------:R-:W-:Y:S01]  /*0bc0*/  LOP3.LUT R0, R6, 0x80000000, R3, 0x48, !PT ;  /* 0x8000000006007812 */ /* 0x000fe200078e4803 */
[----:B------:R-:W-:Y:S06]  /*0bd0*/  BRA `(.L_x_33) ;  /* 0x00000000000c7947 */ /* 0x000fec0003800000 */
.L_x_26:
[----:B------:R-:W0:Y:S01]  /*0be0*/  MUFU.RSQ R0, -QNAN ;  /* 0xffc0000000007908 */ /* 0x000e220000001400 */
[----:B------:R-:W-:Y:S05]  /*0bf0*/  BRA `(.L_x_33) ;  /* 0x0000000000047947 */ /* 0x000fea0003800000 */
.L_x_25:
[----:B------:R-:W-:-:S07]  /*0c00*/  FADD.FTZ R0, R3, R0 ;  /* 0x0000000003007221 */ /* 0x000fce0000010000 */
.L_x_33:
[----:B------:R-:W-:Y:S05]  /*0c10*/  BSYNC.RECONVERGENT B1 ;  /* 0x0000000000017941 */ /* 0x000fea0003800200 */
.L_x_23:
[----:B------:R-:W-:-:S04]  /*0c20*/  IMAD.MOV.U32 R3, RZ, RZ, 0x0 ;  /* 0x00000000ff037424 */ /* 0x000fc800078e00ff */
[----:B0-----:R-:W-:Y:S05]  /*0c30*/  RET.REL.NODEC R2 `(_Z13softmaxKernelPfi) ;  /* 0xfffffff002f07950 */ /* 0x001fea0003c3ffff */
.L_x_34:
        /* <DEDUP_REMOVED lines=12> */
.L_x_46:


//--------------------- .text._Z10geluKernelPfi   --------------------------
	.section	.text._Z10geluKernelPfi,"ax",@progbits
	.align	128
        .global         _Z10geluKernelPfi
        .type           _Z10geluKernelPfi,@function
        .size           _Z10geluKernelPfi,(.L_x_49 - _Z10geluKernelPfi)
        .other          _Z10geluKernelPfi,@"STO_CUDA_ENTRY STV_DEFAULT"
_Z10geluKernelPfi:
.text._Z10geluKernelPfi:
[----:B------:R-:W-:Y:S01]  /*0000*/  LDC R1, c[0x0][0x37c] ;  /* 0x0000df00ff017b82 */ /* 0x000fe20000000800 */
[----:B------:R-:W0:Y:S07]  /*0010*/  S2R R0, SR_TID.X ;  /* 0x0000000000007919 */ /* 0x000e2e0000002100 */
[----:B------:R-:W0:Y:S01]  /*0020*/  S2UR UR4, SR_CTAID.X ;  /* 0x00000000000479c3 */ /* 0x000e220000002500 */
[----:B------:R-:W1:Y:S07]  /*0030*/  LDCU UR5, c[0x0][0x388] ;  /* 0x00007100ff0577ac */ /* 0x000e6e0008000800 */
[----:B------:R-:W0:Y:S02]  /*0040*/  LDC R5, c[0x0][0x360] ;  /* 0x0000d800ff057b82 */ /* 0x000e240000000800 */
[----:B0-----:R-:W-:-:S05]  /*0050*/  IMAD R5, R5, UR4, R0 ;  /* 0x0000000405057c24 */ /* 0x001fca000f8e0200 */
[----:B-1----:R-:W-:-:S13]  /*0060*/  ISETP.GE.AND P0, PT, R5, UR5, PT ;  /* 0x0000000505007c0c */ /* 0x002fda000bf06270 */
[----:B------:R-:W-:Y:S05]  /*0070*/  @P0 EXIT ;  /* 0x000000000000094d */ /* 0x000fea0003800000 */
[----:B------:R-:W0:Y:S01]  /*0080*/  LDC.64 R2, c[0x0][0x380] ;  /* 0x0000e000ff027b82 */ /* 0x000e220000000a00 */
[----:B------:R-:W1:Y:S01]  /*0090*/  LDCU.64 UR4, c[0x0][0x358] ;  /* 0x00006b00ff0477ac */ /* 0x000e620008000a00 */
[----:B0-----:R-:W-:-:S05]  /*00a0*/  IMAD.WIDE R2, R5, 0x4, R2 ;  /* 0x0000000405027825 */ /* 0x001fca00078e0202 */
[----:B-1----:R-:W2:Y:S01]  /*00b0*/  LDG.E R4, desc[UR4][R2.64] ;  /* 0x0000000402047981 */ /* 0x002ea2000c1e1900 */
[----:B------:R-:W-:Y:S01]  /*00c0*/  HFMA2 R8, -RZ, RZ, 1.125, -9232 ;  /* 0x3c80f082ff087431 */ /* 0x000fe200000001ff */
[----:B------:R-:W-:Y:S01]  /*00d0*/  MOV R7, 0x3f800000 ;  /* 0x3f80000000077802 */ /* 0x000fe20000000f00 */
[----:B--2---:R-:W-:-:S04]  /*00e0*/  FMUL R5, R4, 0.044714998453855514526 ;  /* 0x3d37271304057820 */ /* 0x004fc80000400000 */
[----:B------:R-:W-:-:S04]  /*00f0*/  FMUL R5, R4, R5 ;  /* 0x0000000504057220 */ /* 0x000fc80000400000 */
[----:B------:R-:W-:-:S04]  /*0100*/  FFMA R5, R4, R5, R4 ;  /* 0x0000000504057223 */ /* 0x000fc80000000004 */
[----:B------:R-:W-:-:S04]  /*0110*/  FMUL R5, R5, 0.79788458347320556641 ;  /* 0x3f4c422a05057820 */ /* 0x000fc80000400000 */
[C---:B------:R-:W-:Y:S01]  /*0120*/  FMUL R0, |R5|.reuse, 2.8853900432586669922 ;  /* 0x4038aa3b05007820 */ /* 0x040fe20000400200 */
[C---:B------:R-:W-:Y:S01]  /*0130*/  FMUL R9, R5.reuse, R5 ;  /* 0x0000000505097220 */ /* 0x040fe20000400000 */
[C---:B------:R-:W-:Y:S02]  /*0140*/  FSETP.GE.AND P1, PT, |R5|.reuse, 0.60000002384185791016, PT ;  /* 0x3f19999a0500780b */ /* 0x040fe40003f26200 */
[----:B------:R-:W-:Y:S01]  /*0150*/  FSETP.GE.AND P0, PT, |R5|, 9.010913848876953125, PT ;  /* 0x41102cb40500780b */ /* 0x000fe20003f06200 */
[C---:B------:R-:W-:Y:S01]  /*0160*/  FFMA R8, R9.reuse, R8, -0.052303962409496307373 ;  /* 0xbd563cae09087423 */ /* 0x040fe20000000008 */
[----:B------:R-:W0:Y:S03]  /*0170*/  MUFU.EX2 R0, R0 ;  /* 0x0000000000007308 */ /* 0x000e260000000800 */
[----:B------:R-:W-:Y:S01]  /*0180*/  FFMA R10, R9, R8, 0.1331529766321182251 ;  /* 0x3e085941090a7423 */ /* 0x000fe20000000008 */
[----:B0-----:R-:W-:-:S03]  /*0190*/  FADD R6, R0, 1 ;  /* 0x3f80000000067421 */ /* 0x001fc60000000000 */
[----:B------:R-:W-:-:S04]  /*01a0*/  FFMA R0, R9, R10, -0.33332768082618713379 ;  /* 0xbeaaa9ed09007423 */ /* 0x000fc8000000000a */
[----:B------:R-:W-:Y:S01]  /*01b0*/  FFMA R0, R9, R0, RZ ;  /* 0x0000000009007223 */ /* 0x000fe200000000ff */
[----:B------:R-:W0:Y:S02]  /*01c0*/  MUFU.RCP R6, R6 ;  /* 0x0000000600067308 */ /* 0x000e240000001000 */
[----:B0-----:R-:W-:-:S05]  /*01d0*/  FFMA R7, R6, -2, R7 ;  /* 0xc000000006077823 */ /* 0x001fca0000000007 */
[----:B------:R-:W-:-:S04]  /*01e0*/  FSEL R8, R7, 1, !P0 ;  /* 0x3f80000007087808 */ /* 0x000fc80004000000 */
[--C-:B------:R-:W-:Y:S01]  /*01f0*/  LOP3.LUT R8, R8, 0x80000000, R5.reuse, 0xb8, !PT ;  /* 0x8000000008087812 */ /* 0x100fe200078eb805 */
[----:B------:R-:W-:-:S04]  /*0200*/  @!P1 FFMA R8, R5, R0, R5 ;  /* 0x0000000005089223 */ /* 0x000fc80000000005 */
[----:B------:R-:W-:-:S04]  /*0210*/  FADD R8, R8, 1 ;  /* 0x3f80000008087421 */ /* 0x000fc80000000000 */
[----:B------:R-:W-:-:S04]  /*0220*/  FMUL R5, R8, 0.5 ;  /* 0x3f00000008057820 */ /* 0x000fc80000400000 */
[----:B------:R-:W-:-:S05]  /*0230*/  FMUL R5, R4, R5 ;  /* 0x0000000504057220 */ /* 0x000fca0000400000 */
[----:B------:R-:W-:Y:S01]  /*0240*/  STG.E desc[UR4][R2.64], R5 ;  /* 0x0000000502007986 */ /* 0x000fe2000c101904 */
[----:B------:R-:W-:Y:S05]  /*0250*/  EXIT ;  /* 0x000000000000794d */ /* 0x000fea0003800000 */
.L_x_35:
        /* <DEDUP_REMOVED lines=10> */
.L_x_49:


//--------------------- .text._Z17neuralLayerKernelPKfS0_S0_Pfiii --------------------------
	.section	.text._Z17neuralLayerKernelPKfS0_S0_Pfiii,"ax",@progbits
	.align	128
        .global         _Z17neuralLayerKernelPKfS0_S0_Pfiii
        .type           _Z17neuralLayerKernelPKfS0_S0_Pfiii,@function
        .size           _Z17neuralLayerKernelPKfS0_S0_Pfiii,(.L_x_50 - _Z17neuralLayerKernelPKfS0_S0_Pfiii)
        .other          _Z17neuralLayerKernelPKfS0_S0_Pfiii,@"STO_CUDA_ENTRY STV_DEFAULT"
_Z17neuralLayerKernelPKfS0_S0_Pfiii:
.text._Z17neuralLayerKernelPKfS0_S0_Pfiii:
[----:B------:R-:W-:Y:S01]  /*0000*/  LDC R1, c[0x0][0x37c] ;  /* 0x0000df00ff017b82 */ /* 0x000fe20000000800 */
[----:B------:R-:W0:Y:S07]  /*0010*/  S2R R3, SR_TID.X ;  /* 0x0000000000037919 */ /* 0x000e2e0000002100 */
[----:B------:R-:W0:Y:S08]  /*0020*/  S2UR UR4, SR_CTAID.X ;  /* 0x00000000000479c3 */ /* 0x000e300000002500 */
[----:B------:R-:W0:Y:S08]  /*0030*/  LDC R0, c[0x0][0x360] ;  /* 0x0000d800ff007b82 */ /* 0x000e300000000800 */
[----:B------:R-:W1:Y:S08]  /*0040*/  S2UR UR6, SR_CTAID.Y ;  /* 0x00000000000679c3 */ /* 0x000e700000002600 */
[----:B------:R-:W1:Y:S08]  /*0050*/  LDC R2, c[0x0][0x3a8] ;  /* 0x0000ea00ff027b82 */ /* 0x000e700000000800 */
[----:B------:R-:W2:Y:S01]  /*0060*/  LDC R17, c[0x0][0x3a4] ;  /* 0x0000e900ff117b82 */ /* 0x000ea20000000800 */
[----:B0-----:R-:W-:Y:S01]  /*0070*/  IMAD R0, R0, UR4, R3 ;  /* 0x0000000400007c24 */ /* 0x001fe2000f8e0203 */
[----:B-1----:R-:W-:-:S04]  /*0080*/  ISETP.LE.AND P0, PT, R2, UR6, PT ;  /* 0x0000000602007c0c */ /* 0x002fc8000bf03270 */
[----:B--2---:R-:W-:-:S13]  /*0090*/  ISETP.GE.OR P0, PT, R0, R17, P0 ;  /* 0x000000110000720c */ /* 0x004fda0000706670 */
[----:B------:R-:W-:Y:S05]  /*00a0*/  @P0 EXIT ;  /* 0x000000000000094d */ /* 0x000fea0003800000 */
[----:B------:R-:W0:Y:S01]  /*00b0*/  LDC R18, c[0x0][0x3a0] ;  /* 0x0000e800ff127b82 */ /* 0x000e220000000800 */
[----:B------:R-:W1:Y:S07]  /*00c0*/  LDCU.64 UR4, c[0x0][0x358] ;  /* 0x00006b00ff0477ac */ /* 0x000e6e0008000a00 */
[----:B------:R-:W2:Y:S01]  /*00d0*/  LDC.64 R22, c[0x0][0x390] ;  /* 0x0000e400ff167b82 */ /* 0x000ea20000000a00 */
[----:B0-----:R-:W-:Y:S01]  /*00e0*/  ISETP.GE.AND P0, PT, R18, 0x1, PT ;  /* 0x000000011200780c */ /* 0x001fe20003f06270 */
[----:B--2---:R-:W-:-:S06]  /*00f0*/  IMAD.WIDE R22, R0, 0x4, R22 ;  /* 0x0000000400167825 */ /* 0x004fcc00078e0216 */
[----:B-1----:R0:W5:Y:S06]  /*0100*/  LDG.E R22, desc[UR4][R22.64] ;  /* 0x0000000416167981 */ /* 0x00216c000c1e1900 */
[----:B------:R-:W-:Y:S05]  /*0110*/  @!P0 BRA `(.L_x_36) ;  /* 0x0000000400d88947 */ /* 0x000fea0003800000 */
[C---:B------:R-:W-:Y:S01]  /*0120*/  ISETP.GE.U32.AND P1, PT, R18.reuse, 0x8, PT ;  /* 0x000000081200780c */ /* 0x040fe20003f26070 */
[----:B------:R-:W-:Y:S01]  /*0130*/  HFMA2 R20, -RZ, RZ, 0, 0 ;  /* 0x00000000ff147431 */ /* 0x000fe200000001ff */
[C---:B------:R-:W-:Y:S01]  /*0140*/  LOP3.LUT R24, R18.reuse, 0x7, RZ, 0xc0, !PT ;  /* 0x0000000712187812 */ /* 0x040fe200078ec0ff */
[----:B------:R-:W-:-:S03]  /*0150*/  IMAD R19, R18, UR6, RZ ;  /* 0x0000000612137c24 */ /* 0x000fc6000f8e02ff */
[----:B------:R-:W-:-:S07]  /*0160*/  ISETP.NE.AND P0, PT, R24, RZ, PT ;  /* 0x000000ff1800720c */ /* 0x000fce0003f05270 */
[----:B------:R-:W-:Y:S06]  /*0170*/  @!P1 BRA `(.L_x_37) ;  /* 0x0000000000c09947 */ /* 0x000fec0003800000 */
[----:B------:R-:W1:Y:S01]  /*0180*/  LDC.64 R2, c[0x0][0x380] ;  /* 0x0000e000ff027b82 */ /* 0x000e620000000a00 */
[----:B------:R-:W-:Y:S02]  /*0190*/  LOP3.LUT R20, R18, 0x7ffffff8, RZ, 0xc0, !PT ;  /* 0x7ffffff812147812 */ /* 0x000fe400078ec0ff */
[----:B------:R-:W-:Y:S02]  /*01a0*/  MOV R16, R0 ;  /* 0x0000000000107202 */ /* 0x000fe40000000f00 */
[----:B------:R-:W-:Y:S01]  /*01b0*/  IADD3 R21, PT, PT, -R20, RZ, RZ ;  /* 0x000000ff14157210 */ /* 0x000fe20007ffe1ff */
[----:B-1----:R-:W-:-:S03]  /*01c0*/  IMAD.WIDE.U32 R2, R19, 0x4, R2 ;  /* 0x0000000413027825 */ /* 0x002fc600078e0002 */
[----:B------:R-:W-:-:S04]  /*01d0*/  IADD3 R4, P1, PT, R2, 0x10, RZ ;  /* 0x0000001002047810 */ /* 0x000fc80007f3e0ff */
[----:B------:R-:W-:-:S09]  /*01e0*/  IADD3.X R5, PT, PT, RZ, R3, RZ, P1, !PT ;  /* 0x00000003ff057210 */ /* 0x000fd20000ffe4ff */
.L_x_38:
[----:B------:R-:W1:Y:S01]  /*01f0*/  LDC.64 R12, c[0x0][0x388] ;  /* 0x0000e200ff0c7b82 */ /* 0x000e620000000a00 */
[----:B------:R-:W-:Y:S02]  /*0200*/  MOV R2, R4 ;  /* 0x0000000400027202 */ /* 0x000fe40000000f00 */
[----:B------:R-:W-:-:S05]  /*0210*/  MOV R3, R5 ;  /* 0x0000000500037202 */ /* 0x000fca0000000f00 */
[----:B------:R-:W2:Y:S04]  /*0220*/  LDG.E R27, desc[UR4][R2.64+-0x10] ;  /* 0xfffff004021b7981 */ /* 0x000ea8000c1e1900 */
[----:B0-----:R-:W3:Y:S04]  /*0230*/  LDG.E R23, desc[UR4][R2.64+-0xc] ;  /* 0xfffff40402177981 */ /* 0x001ee8000c1e1900 */
[----:B------:R-:W4:Y:S04]  /*0240*/  LDG.E R26, desc[UR4][R2.64+-0x8] ;  /* 0xfffff804021a7981 */ /* 0x000f28000c1e1900 */
[----:B------:R-:W4:Y:S01]  /*0250*/  LDG.E R28, desc[UR4][R2.64+-0x4] ;  /* 0xfffffc04021c7981 */ /* 0x000f22000c1e1900 */
[----:B-1----:R-:W-:-:S05]  /*0260*/  IMAD.WIDE R12, R16, 0x4, R12 ;  /* 0x00000004100c7825 */ /* 0x002fca00078e020c */
[----:B------:R0:W2:Y:S01]  /*0270*/  LDG.E R25, desc[UR4][R12.64] ;  /* 0x000000040c197981 */ /* 0x0000a2000c1e1900 */
[----:B------:R-:W-:-:S04]  /*0280*/  IMAD.WIDE R14, R17, 0x4, R12 ;  /* 0x00000004110e7825 */ /* 0x000fc800078e020c */
[C---:B------:R-:W-:Y:S02]  /*0290*/  IMAD.WIDE R6, R17.reuse, 0x4, R14 ;  /* 0x0000000411067825 */ /* 0x040fe400078e020e */
[----:B------:R-:W3:Y:S02]  /*02a0*/  LDG.E R14, desc[UR4][R14.64] ;  /* 0x000000040e0e7981 */ /* 0x000ee4000c1e1900 */
[C---:B------:R-:W-:Y:S02]  /*02b0*/  IMAD.WIDE R4, R17.reuse, 0x4, R6 ;  /* 0x0000000411047825 */ /* 0x040fe400078e0206 */
[----:B------:R1:W4:Y:S02]  /*02c0*/  LDG.E R29, desc[UR4][R6.64] ;  /* 0x00000004061d7981 */ /* 0x000324000c1e1900 */
[C---:B------:R-:W-:Y:S02]  /*02d0*/  IMAD.WIDE R8, R17.reuse, 0x4, R4 ;  /* 0x0000000411087825 */ /* 0x040fe400078e0204 */
[----:B------:R-:W4:Y:S02]  /*02e0*/  LDG.E R5, desc[UR4][R4.64] ;  /* 0x0000000404057981 */ /* 0x000f24000c1e1900 */
[----:B------:R-:W-:-:S02]  /*02f0*/  IMAD.WIDE R10, R17, 0x4, R8 ;  /* 0x00000004110a7825 */ /* 0x000fc400078e0208 */
[----:B------:R2:W4:Y:S04]  /*0300*/  LDG.E R9, desc[UR4][R8.64] ;  /* 0x0000000408097981 */ /* 0x000528000c1e1900 */
[----:B------:R-:W4:Y:S01]  /*0310*/  LDG.E R4, desc[UR4][R2.64] ;  /* 0x0000000402047981 */ /* 0x000f22000c1e1900 */
[----:B0-----:R-:W-:-:S03]  /*0320*/  IMAD.WIDE R12, R17, 0x4, R10 ;  /* 0x00000004110c7825 */ /* 0x001fc600078e020a */
[----:B------:R-:W4:Y:S01]  /*0330*/  LDG.E R10, desc[UR4][R10.64] ;  /* 0x000000040a0a7981 */ /* 0x000f22000c1e1900 */
[----:B-1----:R-:W-:-:S03]  /*0340*/  IMAD.WIDE R6, R17, 0x4, R12 ;  /* 0x0000000411067825 */ /* 0x002fc600078e020c */
[----:B------:R-:W4:Y:S04]  /*0350*/  LDG.E R15, desc[UR4][R12.64] ;  /* 0x000000040c0f7981 */ /* 0x000f28000c1e1900 */
[----:B------:R-:W4:Y:S01]  /*0360*/  LDG.E R6, desc[UR4][R6.64] ;  /* 0x0000000406067981 */ /* 0x000f22000c1e1900 */
[----:B--2--5:R-:W-:-:S03]  /*0370*/  FFMA R8, R27, R25, R22 ;  /* 0x000000191b087223 */ /* 0x024fc60000000016 */
[----:B------:R-:W2:Y:S04]  /*0380*/  LDG.E R25, desc[UR4][R2.64+0x4] ;  /* 0x0000040402197981 */ /* 0x000ea8000c1e1900 */
[----:B------:R-:W2:Y:S04]  /*0390*/  LDG.E R22, desc[UR4][R2.64+0x8] ;  /* 0x0000080402167981 */ /* 0x000ea8000c1e1900 */
[----:B------:R-:W2:Y:S01]  /*03a0*/  LDG.E R27, desc[UR4][R2.64+0xc] ;  /* 0x00000c04021b7981 */ /* 0x000ea2000c1e1900 */
[----:B---3--:R-:W-:Y:S01]  /*03b0*/  FFMA R23, R23, R14, R8 ;  /* 0x0000000e17177223 */ /* 0x008fe20000000008 */
[----:B------:R-:W-:-:S03]  /*03c0*/  IADD3 R21, PT, PT, R21, 0x8, RZ ;  /* 0x0000000815157810 */ /* 0x000fc60007ffe0ff */
[----:B----4-:R-:W-:Y:S01]  /*03d0*/  FFMA R23, R26, R29, R23 ;  /* 0x0000001d1a177223 */ /* 0x010fe20000000017 */
[----:B------:R-:W-:-:S03]  /*03e0*/  ISETP.NE.AND P1, PT, R21, RZ, PT ;  /* 0x000000ff1500720c */ /* 0x000fc60003f25270 */
[----:B------:R-:W-:-:S04]  /*03f0*/  FFMA R5, R28, R5, R23 ;  /* 0x000000051c057223 */ /* 0x000fc80000000017 */
[----:B------:R-:W-:Y:S01]  /*0400*/  FFMA R4, R4, R9, R5 ;  /* 0x0000000904047223 */ /* 0x000fe20000000005 */
[----:B------:R-:W-:-:S03]  /*0410*/  LEA R16, R17, R16, 0x3 ;  /* 0x0000001011107211 */ /* 0x000fc600078e18ff */
[----:B--2---:R-:W-:Y:S01]  /*0420*/  FFMA R25, R25, R10, R4 ;  /* 0x0000000a19197223 */ /* 0x004fe20000000004 */
[----:B------:R-:W-:-:S03]  /*0430*/  IADD3 R4, P2, PT, R2, 0x20, RZ ;  /* 0x0000002002047810 */ /* 0x000fc60007f5e0ff */
[----:B------:R-:W-:Y:S01]  /*0440*/  FFMA R22, R22, R15, R25 ;  /* 0x0000000f16167223 */ /* 0x000fe20000000019 */
[----:B------:R-:W-:-:S03]  /*0450*/  IADD3.X R5, PT, PT, RZ, R3, RZ, P2, !PT ;  /* 0x00000003ff057210 */ /* 0x000fc600017fe4ff */
[----:B------:R-:W-:Y:S01]  /*0460*/  FFMA R22, R27, R6, R22 ;  /* 0x000000061b167223 */ /* 0x000fe20000000016 */
[----:B------:R-:W-:Y:S06]  /*0470*/  @P1 BRA `(.L_x_38) ;  /* 0xfffffffc005c1947 */ /* 0x000fec000383ffff */
.L_x_37:
[----:B------:R-:W-:Y:S05]  /*0480*/  @!P0 BRA `(.L_x_36) ;  /* 0x0000000000fc8947 */ /* 0x000fea0003800000 */
[----:B------:R-:W-:Y:S02]  /*0490*/  ISETP.GE.U32.AND P1, PT, R24, 0x4, PT ;  /* 0x000000041800780c */ /* 0x000fe40003f26070 */
[----:B------:R-:W-:-:S04]  /*04a0*/  LOP3.LUT R14, R18, 0x3, RZ, 0xc0, !PT ;  /* 0x00000003120e7812 */ /* 0x000fc800078ec0ff */
[----:B------:R-:W-:-:S07]  /*04b0*/  ISETP.NE.AND P0, PT, R14, RZ, PT ;  /* 0x000000ff0e00720c */ /* 0x000fce0003f05270 */
[----:B------:R-:W-:Y:S06]  /*04c0*/  @!P1 BRA `(.L_x_39) ;  /* 0x00000000006c9947 */ /* 0x000fec0003800000 */
[----:B------:R-:W1:Y:S01]  /*04d0*/  LDC.64 R4, c[0x0][0x388] ;  /* 0x0000e200ff047b82 */ /* 0x000e620000000a00 */
[----:B------:R-:W-:Y:S01]  /*04e0*/  IMAD R9, R20, R17, R0 ;  /* 0x0000001114097224 */ /* 0x000fe200078e0200 */
[CC--:B------:R-:W-:Y:S02]  /*04f0*/  IADD3 R7, PT, PT, R19.reuse, R20.reuse, RZ ;  /* 0x0000001413077210 */ /* 0x0c0fe40007ffe0ff */
[----:B------:R-:W-:-:S04]  /*0500*/  IADD3 R8, P1, PT, R19, R20, RZ ;  /* 0x0000001413087210 */ /* 0x000fc80007f3e0ff */
[----:B------:R-:W2:Y:S08]  /*0510*/  LDC.64 R12, c[0x0][0x380] ;  /* 0x0000e000ff0c7b82 */ /* 0x000eb00000000a00 */
[----:B------:R-:W3:Y:S01]  /*0520*/  LDC.64 R2, c[0x0][0x380] ;  /* 0x0000e000ff027b82 */ /* 0x000ee20000000a00 */
[----:B-1----:R-:W-:Y:S01]  /*0530*/  IMAD.WIDE R4, R9, 0x4, R4 ;  /* 0x0000000409047825 */ /* 0x002fe200078e0204 */
[----:B------:R-:W-:-:S03]  /*0540*/  IADD3.X R9, PT, PT, RZ, RZ, RZ, P1, !PT ;  /* 0x000000ffff097210 */ /* 0x000fc60000ffe4ff */
[----:B--2---:R-:W-:-:S04]  /*0550*/  IMAD.WIDE.U32 R12, R7, 0x4, R12 ;  /* 0x00000004070c7825 */ /* 0x004fc800078e000c */
[----:B------:R-:W-:Y:S02]  /*0560*/  IMAD.WIDE R6, R17, 0x4, R4 ;  /* 0x0000000411067825 */ /* 0x000fe400078e0204 */
[----:B------:R-:W2:Y:S01]  /*0570*/  LDG.E R13, desc[UR4][R12.64] ;  /* 0x000000040c0d7981 */ /* 0x000ea2000c1e1900 */
[----:B---3--:R-:W-:-:S03]  /*0580*/  LEA R2, P1, R8, R2, 0x2 ;  /* 0x0000000208027211 */ /* 0x008fc600078210ff */
[----:B------:R-:W2:Y:S01]  /*0590*/  LDG.E R4, desc[UR4][R4.64] ;  /* 0x0000000404047981 */ /* 0x000ea2000c1e1900 */
[----:B------:R-:W-:Y:S01]  /*05a0*/  LEA.HI.X R3, R8, R3, R9, 0x2, P1 ;  /* 0x0000000308037211 */ /* 0x000fe200008f1409 */
[C---:B------:R-:W-:Y:S02]  /*05b0*/  IMAD.WIDE R8, R17.reuse, 0x4, R6 ;  /* 0x0000000411087825 */ /* 0x040fe400078e0206 */
[----:B------:R-:W3:Y:S04]  /*05c0*/  LDG.E R6, desc[UR4][R6.64] ;  /* 0x0000000406067981 */ /* 0x000ee8000c1e1900 */
[----:B------:R-:W3:Y:S01]  /*05d0*/  LDG.E R16, desc[UR4][R2.64+0x4] ;  /* 0x0000040402107981 */ /* 0x000ee2000c1e1900 */
[----:B------:R-:W-:-:S03]  /*05e0*/  IMAD.WIDE R10, R17, 0x4, R8 ;  /* 0x00000004110a7825 */ /* 0x000fc600078e0208 */
[----:B------:R-:W4:Y:S04]  /*05f0*/  LDG.E R8, desc[UR4][R8.64] ;  /* 0x0000000408087981 */ /* 0x000f28000c1e1900 */
[----:B------:R-:W4:Y:S04]  /*0600*/  LDG.E R24, desc[UR4][R2.64+0x8] ;  /* 0x0000080402187981 */ /* 0x000f28000c1e1900 */
[----:B------:R-:W4:Y:S04]  /*0610*/  LDG.E R10, desc[UR4][R10.64] ;  /* 0x000000040a0a7981 */ /* 0x000f28000c1e1900 */
[----:B------:R-:W4:Y:S01]  /*0620*/  LDG.E R26, desc[UR4][R2.64+0xc] ;  /* 0x00000c04021a7981 */ /* 0x000f22000c1e1900 */
[----:B------:R-:W-:Y:S01]  /*0630*/  IADD3 R20, PT, PT, R20, 0x4, RZ ;  /* 0x0000000414147810 */ /* 0x000fe20007ffe0ff */
[----:B--2--5:R-:W-:-:S04]  /*0640*/  FFMA R13, R13, R4, R22 ;  /* 0x000000040d0d7223 */ /* 0x024fc80000000016 */
[----:B---3--:R-:W-:-:S04]  /*0650*/  FFMA R13, R16, R6, R13 ;  /* 0x00000006100d7223 */ /* 0x008fc8000000000d */
[----:B----4-:R-:W-:-:S04]  /*0660*/  FFMA R13, R24, R8, R13 ;  /* 0x00000008180d7223 */ /* 0x010fc8000000000d */
[----:B------:R-:W-:-:S07]  /*0670*/  FFMA R22, R26, R10, R13 ;  /* 0x0000000a1a167223 */ /* 0x000fce000000000d */
.L_x_39:
[----:B------:R-:W-:Y:S05]  /*0680*/  @!P0 BRA `(.L_x_36) ;  /* 0x00000000007c8947 */ /* 0x000fea0003800000 */
[----:B------:R-:W-:Y:S01]  /*0690*/  ISETP.NE.AND P1, PT, R14, 0x1, PT ;  /* 0x000000010e00780c */ /* 0x000fe20003f25270 */
[----:B------:R-:W1:Y:S01]  /*06a0*/  LDC.64 R10, c[0x0][0x380] ;  /* 0x0000e000ff0a7b82 */ /* 0x000e620000000a00 */
[----:B------:R-:W-:-:S04]  /*06b0*/  LOP3.LUT R18, R18, 0x1, RZ, 0xc0, !PT ;  /* 0x0000000112127812 */ /* 0x000fc800078ec0ff */
[----:B------:R-:W-:-:S03]  /*06c0*/  ISETP.NE.U32.AND P0, PT, R18, 0x1, PT ;  /* 0x000000011200780c */ /* 0x000fc60003f05070 */
[----:B------:R-:W2:Y:S04]  /*06d0*/  LDC.64 R8, c[0x0][0x388] ;  /* 0x0000e200ff087b82 */ /* 0x000ea80000000a00 */
[CC--:B------:R-:W-:Y:S02]  /*06e0*/  @P1 IADD3 R13, PT, PT, R19.reuse, R20.reuse, RZ ;  /* 0x00000014130d1210 */ /* 0x0c0fe40007ffe0ff */
[----:B------:R-:W-:Y:S02]  /*06f0*/  @P1 IADD3 R12, P2, PT, R19, R20, RZ ;  /* 0x00000014130c1210 */ /* 0x000fe40007f5e0ff */
[----:B------:R-:W3:Y:S02]  /*0700*/  @P1 LDC.64 R4, c[0x0][0x380] ;  /* 0x0000e000ff041b82 */ /* 0x000ee40000000a00 */
[----:B------:R-:W-:-:S06]  /*0710*/  @P1 IADD3.X R14, PT, PT, RZ, RZ, RZ, P2, !PT ;  /* 0x000000ffff0e1210 */ /* 0x000fcc00017fe4ff */
[----:B------:R-:W4:Y:S01]  /*0720*/  LDC.64 R6, c[0x0][0x380] ;  /* 0x0000e000ff067b82 */ /* 0x000f220000000a00 */
[----:B-1----:R-:W-:-:S04]  /*0730*/  @P1 IMAD.WIDE.U32 R10, R13, 0x4, R10 ;  /* 0x000000040d0a1825 */ /* 0x002fc800078e000a */
[CC--:B------:R-:W-:Y:S01]  /*0740*/  @P1 IMAD R13, R20.reuse, R17.reuse, R0 ;  /* 0x00000011140d1224 */ /* 0x0c0fe200078e0200 */
[----:B------:R-:W-:Y:S01]  /*0750*/  @P1 IADD3 R20, PT, PT, R20, 0x2, RZ ;  /* 0x0000000214141810 */ /* 0x000fe20007ffe0ff */
[----:B------:R-:W4:Y:S01]  /*0760*/  @P1 LDG.E R11, desc[UR4][R10.64] ;  /* 0x000000040a0b1981 */ /* 0x000f22000c1e1900 */
[----:B------:R-:W1:Y:S01]  /*0770*/  LDC.64 R2, c[0x0][0x388] ;  /* 0x0000e200ff027b82 */ /* 0x000e620000000a00 */
[----:B--2---:R-:W-:Y:S01]  /*0780*/  @P1 IMAD.WIDE R8, R13, 0x4, R8 ;  /* 0x000000040d081825 */ /* 0x004fe200078e0208 */
[----:B------:R-:W-:Y:S02]  /*0790*/  @!P0 IADD3 R19, PT, PT, R19, R20, RZ ;  /* 0x0000001413138210 */ /* 0x000fe40007ffe0ff */
[----:B---3--:R-:W-:Y:S01]  /*07a0*/  @P1 LEA R4, P2, R12, R4, 0x2 ;  /* 0x000000040c041211 */ /* 0x008fe200078410ff */
[----:B------:R-:W-:-:S03]  /*07b0*/  @!P0 IMAD R15, R20, R17, R0 ;  /* 0x00000011140f8224 */ /* 0x000fc600078e0200 */
[----:B------:R-:W-:Y:S01]  /*07c0*/  @P1 LEA.HI.X R5, R12, R5, R14, 0x2, P2 ;  /* 0x000000050c051211 */ /* 0x000fe200010f140e */
[----:B------:R-:W-:Y:S01]  /*07d0*/  @P1 IMAD.WIDE R12, R17, 0x4, R8 ;  /* 0x00000004110c1825 */ /* 0x000fe200078e0208 */
[----:B------:R-:W2:Y:S03]  /*07e0*/  @P1 LDG.E R14, desc[UR4][R8.64] ;  /* 0x00000004080e1981 */ /* 0x000ea6000c1e1900 */
[----:B----4-:R-:W-:Y:S01]  /*07f0*/  @!P0 IMAD.WIDE.U32 R6, R19, 0x4, R6 ;  /* 0x0000000413068825 */ /* 0x010fe200078e0006 */
[----:B------:R-:W3:Y:S04]  /*0800*/  @P1 LDG.E R4, desc[UR4][R4.64+0x4] ;  /* 0x0000040404041981 */ /* 0x000ee8000c1e1900 */
[----:B------:R-:W3:Y:S01]  /*0810*/  @P1 LDG.E R12, desc[UR4][R12.64] ;  /* 0x000000040c0c1981 */ /* 0x000ee2000c1e1900 */
[----:B-1----:R-:W-:-:S03]  /*0820*/  @!P0 IMAD.WIDE R2, R15, 0x4, R2 ;  /* 0x000000040f028825 */ /* 0x002fc600078e0202 */
[----:B------:R-:W4:Y:S04]  /*0830*/  @!P0 LDG.E R7, desc[UR4][R6.64] ;  /* 0x0000000406078981 */ /* 0x000f28000c1e1900 */
[----:B------:R-:W4:Y:S01]  /*0840*/  @!P0 LDG.E R2, desc[UR4][R2.64] ;  /* 0x0000000402028981 */ /* 0x000f22000c1e1900 */
[----:B--2--5:R-:W-:-:S04]  /*0850*/  @P1 FFMA R11, R11, R14, R22 ;  /* 0x0000000e0b0b1223 */ /* 0x024fc80000000016 */
[----:B---3--:R-:W-:-:S04]  /*0860*/  @P1 FFMA R22, R4, R12, R11 ;  /* 0x0000000c04161223 */ /* 0x008fc8000000000b */
[----:B----4-:R-:W-:-:S07]  /*0870*/  @!P0 FFMA R22, R7, R2, R22 ;  /* 0x0000000207168223 */ /* 0x010fce0000000016 */
.L_x_36:
[----:B------:R-:W1:Y:S01]  /*0880*/  LDC.64 R2, c[0x0][0x398] ;  /* 0x0000e600ff027b82 */ /* 0x000e620000000a00 */
[----:B------:R-:W-:Y:S01]  /*0890*/  IMAD R17, R17, UR6, R0 ;  /* 0x0000000611117c24 */ /* 0x000fe2000f8e0200 */
[----:B-----5:R-:W-:-:S03]  /*08a0*/  FMNMX R5, RZ, R22, !PT ;  /* 0x00000016ff057209 */ /* 0x020fc60007800000 */
[----:B-1----:R-:W-:-:S05]  /*08b0*/  IMAD.WIDE R2, R17, 0x4, R2 ;  /* 0x0000000411027825 */ /* 0x002fca00078e0202 */
[----:B------:R-:W-:Y:S01]  /*08c0*/  STG.E desc[UR4][R2.64], R5 ;  /* 0x0000000502007986 */ /* 0x000fe2000c101904 */
[----:B------:R-:W-:Y:S05]  /*08d0*/  EXIT ;  /* 0x000000000000794d */ /* 0x000fea0003800000 */
.L_x_40:
        /* <DEDUP_REMOVED lines=10> */
.L_x_50:


//--------------------- .text._Z20matrixMultiplyKernelPKfS0_Pfi --------------------------
	.section	.text._Z20matrixMultiplyKernelPKfS0_Pfi,"ax",@progbits
	.align	128
        .global         _Z20matrixMultiplyKernelPKfS0_Pfi
        .type           _Z20matrixMultiplyKernelPKfS0_Pfi,@function
        .size           _Z20matrixMultiplyKernelPKfS0_Pfi,(.L_x_51 - _Z20matrixMultiplyKernelPKfS0_Pfi)
        .other          _Z20matrixMultiplyKernelPKfS0_Pfi,@"STO_CUDA_ENTRY STV_DEFAULT"
_Z20matrixMultiplyKernelPKfS0_Pfi:
.text._Z20matrixMultiplyKernelPKfS0_Pfi:
[----:B------:R-:W-:Y:S01]  /*0000*/  LDC R1, c[0x0][0x37c] ;  /* 0x0000df00ff017b82 */ /* 0x000fe20000000800 */
[----:B------:R-:W0:Y:S01]  /*0010*/  LDCU UR4, c[0x0][0x398] ;  /* 0x00007300ff0477ac */ /* 0x000e220008000800 */
[----:B------:R-:W1:Y:S01]  /*0020*/  S2R R5, SR_CTAID.Y ;  /* 0x0000000000057919 */ /* 0x000e620000002600 */
[----:B------:R-:W-:Y:S01]  /*0030*/  HFMA2 R25, -RZ, RZ, 0, 0 ;  /* 0x00000000ff197431 */ /* 0x000fe200000001ff */
[----:B------:R-:W2:Y:S01]  /*0040*/  LDCU.64 UR8, c[0x0][0x358] ;  /* 0x00006b00ff0877ac */ /* 0x000ea20008000a00 */
[----:B------:R-:W1:Y:S01]  /*0050*/  S2R R3, SR_TID.Y ;  /* 0x0000000000037919 */ /* 0x000e620000002200 */
[----:B------:R-:W3:Y:S01]  /*0060*/  S2R R10, SR_CTAID.X ;  /* 0x00000000000a7919 */ /* 0x000ee20000002500 */
[----:B------:R-:W3:Y:S01]  /*0070*/  S2R R2, SR_TID.X ;  /* 0x0000000000027919 */ /* 0x000ee20000002100 */
[----:B0-----:R-:W-:-:S04]  /*0080*/  MOV R6, UR4 ;  /* 0x0000000400067c02 */ /* 0x001fc80008000f00 */
[----:B------:R-:W-:Y:S02]  /*0090*/  ISETP.GE.AND P0, PT, R6, 0x1, PT ;  /* 0x000000010600780c */ /* 0x000fe40003f06270 */
[----:B-1----:R-:W-:Y:S02]  /*00a0*/  LEA R5, R5, R3, 0x4 ;  /* 0x0000000305057211 */ /* 0x002fe400078e20ff */
[----:B---3--:R-:W-:-:S09]  /*00b0*/  LEA R4, R10, R2, 0x4 ;  /* 0x000000020a047211 */ /* 0x008fd200078e20ff */
[----:B--2---:R-:W-:Y:S05]  /*00c0*/  @!P0 BRA `(.L_x_41) ;  /* 0x0000000400348947 */ /* 0x004fea0003800000 */
[----:B------:R-:W0:Y:S01]  /*00d0*/  S2UR UR6, SR_CgaCtaId ;  /* 0x00000000000679c3 */ /* 0x000e220000008800 */
[----:B------:R-:W-:Y:S01]  /*00e0*/  UMOV UR4, 0x400 ;  /* 0x0000040000047882 */ /* 0x000fe20000000000 */
[----:B------:R-:W-:Y:S01]  /*00f0*/  IADD3 R8, PT, PT, R6, 0xf, RZ ;  /* 0x0000000f06087810 */ /* 0x000fe20007ffe0ff */
[----:B------:R-:W-:Y:S01]  /*0100*/  UIADD3 UR5, UPT, UPT, UR4, 0x400, URZ ;  /* 0x0000040004057890 */ /* 0x000fe2000fffe0ff */
[-CC-:B------:R-:W-:Y:S01]  /*0110*/  IMAD R7, R3, R6.reuse, R2.reuse ;  /* 0x0000000603077224 */ /* 0x180fe200078e0202 */
[----:B------:R-:W-:Y:S01]  /*0120*/  MOV R25, RZ ;  /* 0x000000ff00197202 */ /* 0x000fe20000000f00 */
[----:B------:R-:W-:Y:S01]  /*0130*/  IMAD R18, R5, R6, R2 ;  /* 0x0000000605127224 */ /* 0x000fe200078e0202 */
[----:B------:R-:W-:Y:S01]  /*0140*/  SHF.R.U32.HI R8, RZ, 0x4, R8 ;  /* 0x00000004ff087819 */ /* 0x000fe20000011608 */
[----:B------:R-:W1:Y:S01]  /*0150*/  LDC R0, c[0x0][0x398] ;  /* 0x0000e600ff007b82 */ /* 0x000e620000000800 */
[----:B------:R-:W-:Y:S02]  /*0160*/  IMAD R7, R10, 0x10, R7 ;  /* 0x000000100a077824 */ /* 0x000fe400078e0207 */
[----:B------:R-:W-:-:S05]  /*0170*/  IADD3 R19, PT, PT, -R8, RZ, RZ ;  /* 0x000000ff08137210 */ /* 0x000fca0007ffe1ff */
[----:B------:R-:W2:Y:S01]  /*0180*/  LDC.64 R22, c[0x0][0x380] ;  /* 0x0000e000ff167b82 */ /* 0x000ea20000000a00 */
[----:B0-----:R-:W-:Y:S02]  /*0190*/  ULEA UR5, UR6, UR5, 0x18 ;  /* 0x0000000506057291 */ /* 0x001fe4000f8ec0ff */
[----:B------:R-:W-:-:S04]  /*01a0*/  ULEA UR4, UR6, UR4, 0x18 ;  /* 0x0000000406047291 */ /* 0x000fc8000f8ec0ff */
[----:B------:R-:W-:Y:S02]  /*01b0*/  LEA R16, R2, UR5, 0x2 ;  /* 0x0000000502107c11 */ /* 0x000fe4000f8e10ff */
[----:B------:R-:W-:-:S03]  /*01c0*/  LEA R17, R3, UR4, 0x6 ;  /* 0x0000000403117c11 */ /* 0x000fc6000f8e30ff */
[----:B------:R-:W-:Y:S01]  /*01d0*/  IMAD R21, R3, 0x40, R16 ;  /* 0x0000004003157824 */ /* 0x000fe200078e0210 */
[----:B------:R-:W-:-:S07]  /*01e0*/  LEA R20, R2, R17, 0x2 ;  /* 0x0000001102147211 */ /* 0x000fce00078e10ff */
.L_x_42:
[----:B-1----:R-:W-:Y:S01]  /*01f0*/  MOV R6, R0 ;  /* 0x0000000000067202 */ /* 0x002fe20000000f00 */
[----:B------:R-:W-:Y:S01]  /*0200*/  HFMA2 R29, -RZ, RZ, 0, 0 ;  /* 0x00000000ff1d7431 */ /* 0x000fe200000001ff */
[----:B------:R-:W-:Y:S02]  /*0210*/  VIMNMX R9, PT, PT, R4, R3, !PT ;  /* 0x0000000304097248 */ /* 0x000fe40007fe0100 */
[-C--:B------:R-:W-:Y:S02]  /*0220*/  ISETP.GE.AND P0, PT, R2, R6.reuse, PT ;  /* 0x000000060200720c */ /* 0x080fe40003f06270 */
[-C--:B------:R-:W-:Y:S01]  /*0230*/  ISETP.GE.AND P1, PT, R9, R6.reuse, PT ;  /* 0x000000060900720c */ /* 0x080fe20003f26270 */
[----:B--2---:R-:W-:Y:S01]  /*0240*/  IMAD.WIDE R8, R18, 0x4, R22 ;  /* 0x0000000412087825 */ /* 0x004fe200078e0216 */
[----:B------:R-:W-:Y:S02]  /*0250*/  ISETP.GE.U32.OR P0, PT, R5, R6, P0 ;  /* 0x000000060500720c */ /* 0x000fe40000706470 */
[----:B------:R-:W-:-:S09]  /*0260*/  MOV R24, RZ ;  /* 0x000000ff00187202 */ /* 0x000fd20000000f00 */
[----:B------:R-:W0:Y:S02]  /*0270*/  @!P1 LDC.64 R10, c[0x0][0x388] ;  /* 0x0000e200ff0a9b82 */ /* 0x000e240000000a00 */
[----:B------:R-:W2:Y:S01]  /*0280*/  @!P0 LDG.E R29, desc[UR8][R8.64] ;  /* 0x00000008081d8981 */ /* 0x000ea2000c1e1900 */
[----:B0-----:R-:W-:-:S05]  /*0290*/  @!P1 IMAD.WIDE R10, R7, 0x4, R10 ;  /* 0x00000004070a9825 */ /* 0x001fca00078e020a */
[----:B------:R-:W3:Y:S01]  /*02a0*/  @!P1 LDG.E R24, desc[UR8][R10.64] ;  /* 0x000000080a189981 */ /* 0x000ee2000c1e1900 */
[----:B------:R-:W-:-:S05]  /*02b0*/  VIADD R19, R19, 0x1 ;  /* 0x0000000113137836 */ /* 0x000fca0000000000 */
[----:B------:R-:W-:Y:S02]  /*02c0*/  ISETP.NE.AND P0, PT, R19, RZ, PT ;  /* 0x000000ff1300720c */ /* 0x000fe40003f05270 */
[----:B------:R-:W-:Y:S02]  /*02d0*/  IADD3 R3, PT, PT, R3, 0x10, RZ ;  /* 0x0000001003037810 */ /* 0x000fe40007ffe0ff */
[----:B------:R-:W-:Y:S02]  /*02e0*/  IADD3 R18, PT, PT, R18, 0x10, RZ ;  /* 0x0000001012127810 */ /* 0x000fe40007ffe0ff */
[----:B------:R-:W-:Y:S02]  /*02f0*/  IADD3 R2, PT, PT, R2, 0x10, RZ ;  /* 0x0000001002027810 */ /* 0x000fe40007ffe0ff */
[----:B------:R-:W-:Y:S01]  /*0300*/  LEA R7, R6, R7, 0x4 ;  /* 0x0000000706077211 */ /* 0x000fe200078e20ff */
[----:B--2---:R-:W-:Y:S04]  /*0310*/  STS [R20], R29 ;  /* 0x0000001d14007388 */ /* 0x004fe80000000800 */
[----:B---3--:R-:W-:Y:S01]  /*0320*/  STS [R21], R24 ;  /* 0x0000001815007388 */ /* 0x008fe20000000800 */
[----:B------:R-:W-:Y:S06]  /*0330*/  BAR.SYNC.DEFER_BLOCKING 0x0 ;  /* 0x0000000000007b1d */ /* 0x000fec0000010000 */
[----:B------:R-:W-:Y:S04]  /*0340*/  LDS R26, [R16] ;  /* 0x00000000101a7984 */ /* 0x000fe80000000800 */
[----:B------:R-:W0:Y:S04]  /*0350*/  LDS.128 R12, [R17] ;  /* 0x00000000110c7984 */ /* 0x000e280000000c00 */
[----:B------:R-:W1:Y:S04]  /*0360*/  LDS R28, [R16+0x40] ;  /* 0x00004000101c7984 */ /* 0x000e680000000800 */
[----:B------:R-:W2:Y:S04]  /*0370*/  LDS R27, [R16+0x80] ;  /* 0x00008000101b7984 */ /* 0x000ea80000000800 */
[----:B------:R-:W-:Y:S04]  /*0380*/  LDS.128 R8, [R17+0x10] ;  /* 0x0000100011087984 */ /* 0x000fe80000000c00 */
[----:B------:R-:W-:Y:S01]  /*0390*/  LDS R24, [R16+0x140] ;  /* 0x0001400010187984 */ /* 0x000fe20000000800 */
[----:B0-----:R-:W-:-:S03]  /*03a0*/  FFMA R26, R12, R26, R25 ;  /* 0x0000001a0c1a7223 */ /* 0x001fc60000000019 */
[----:B------:R-:W0:Y:S01]  /*03b0*/  LDS R12, [R16+0xc0] ;  /* 0x0000c000100c7984 */ /* 0x000e220000000800 */
[----:B-1----:R-:W-:-:S03]  /*03c0*/  FFMA R26, R28, R13, R26 ;  /* 0x0000000d1c1a7223 */ /* 0x002fc6000000001a */
[----:B------:R-:W1:Y:S04]  /*03d0*/  LDS R13, [R16+0x100] ;  /* 0x00010000100d7984 */ /* 0x000e680000000800 */
[----:B------:R-:W3:Y:S01]  /*03e0*/  LDS R25, [R16+0x180] ;  /* 0x0001800010197984 */ /* 0x000ee20000000800 */
[----:B--2---:R-:W-:-:S04]  /*03f0*/  FFMA R27, R27, R14, R26 ;  /* 0x0000000e1b1b7223 */ /* 0x004fc8000000001a */
[----:B0-----:R-:W-:Y:S02]  /*0400*/  FFMA R15, R12, R15, R27 ;  /* 0x0000000f0c0f7223 */ /* 0x001fe4000000001b */
[----:B------:R-:W-:Y:S02]  /*0410*/  LDS R27, [R16+0x200] ;  /* 0x00020000101b7984 */ /* 0x000fe40000000800 */
[----:B-1----:R-:W-:Y:S02]  /*0420*/  FFMA R13, R8, R13, R15 ;  /* 0x0000000d080d7223 */ /* 0x002fe4000000000f */
[----:B------:R-:W0:Y:S02]  /*0430*/  LDS R8, [R16+0x1c0] ;  /* 0x0001c00010087984 */ /* 0x000e240000000800 */
[----:B------:R-:W-:Y:S02]  /*0440*/  FFMA R26, R24, R9, R13 ;  /* 0x00000009181a7223 */ /* 0x000fe4000000000d */
[----:B------:R-:W1:Y:S04]  /*0450*/  LDS.128 R12, [R17+0x20] ;  /* 0x00002000110c7984 */ /* 0x000e680000000c00 */
[----:B------:R-:W2:Y:S01]  /*0460*/  LDS R24, [R16+0x240] ;  /* 0x0002400010187984 */ /* 0x000ea20000000800 */
[----:B---3--:R-:W-:-:S03]  /*0470*/  FFMA R9, R25, R10, R26 ;  /* 0x0000000a19097223 */ /* 0x008fc6000000001a */
[----:B------:R-:W3:Y:S01]  /*0480*/  LDS R25, [R16+0x280] ;  /* 0x0002800010197984 */ /* 0x000ee20000000800 */
[----:B0-----:R-:W-:-:S04]  /*0490*/  FFMA R9, R8, R11, R9 ;  /* 0x0000000b08097223 */ /* 0x001fc80000000009 */
[----:B-1----:R-:W-:Y:S02]  /*04a0*/  FFMA R9, R12, R27, R9 ;  /* 0x0000001b0c097223 */ /* 0x002fe40000000009 */
[----:B------:R-:W0:Y:S02]  /*04b0*/  LDS R12, [R16+0x2c0] ;  /* 0x0002c000100c7984 */ /* 0x000e240000000800 */
[----:B--2---:R-:W-:Y:S02]  /*04c0*/  FFMA R24, R24, R13, R9 ;  /* 0x0000000d18187223 */ /* 0x004fe40000000009 */
[----:B------:R-:W-:Y:S04]  /*04d0*/  LDS R13, [R16+0x300] ;  /* 0x00030000100d7984 */ /* 0x000fe80000000800 */
[----:B------:R-:W1:Y:S01]  /*04e0*/  LDS.128 R8, [R17+0x30] ;  /* 0x0000300011087984 */ /* 0x000e620000000c00 */
[----:B---3--:R-:W-:-:S03]  /*04f0*/  FFMA R25, R25, R14, R24 ;  /* 0x0000000e19197223 */ /* 0x008fc60000000018 */
[----:B------:R-:W2:Y:S04]  /*0500*/  LDS R27, [R16+0x340] ;  /* 0x00034000101b7984 */ /* 0x000ea80000000800 */
[----:B------:R-:W3:Y:S04]  /*0510*/  LDS R24, [R16+0x380] ;  /* 0x0003800010187984 */ /* 0x000ee80000000800 */
[----:B------:R-:W4:Y:S01]  /*0520*/  LDS R14, [R16+0x3c0] ;  /* 0x0003c000100e7984 */ /* 0x000f220000000800 */
[----:B0-----:R-:W-:-:S04]  /*0530*/  FFMA R15, R12, R15, R25 ;  /* 0x0000000f0c0f7223 */ /* 0x001fc80000000019 */
[----:B-1----:R-:W-:-:S04]  /*0540*/  FFMA R8, R8, R13, R15 ;  /* 0x0000000d08087223 */ /* 0x002fc8000000000f */
[----:B--2---:R-:W-:-:S04]  /*0550*/  FFMA R9, R27, R9, R8 ;  /* 0x000000091b097223 */ /* 0x004fc80000000008 */
[----:B---3--:R-:W-:-:S04]  /*0560*/  FFMA R9, R24, R10, R9 ;  /* 0x0000000a18097223 */ /* 0x008fc80000000009 */
[----:B----4-:R-:W-:Y:S01]  /*0570*/  FFMA R25, R14, R11, R9 ;  /* 0x0000000b0e197223 */ /* 0x010fe20000000009 */
[----:B------:R-:W-:Y:S06]  /*0580*/  BAR.SYNC.DEFER_BLOCKING 0x0 ;  /* 0x0000000000007b1d */ /* 0x000fec0000010000 */
[----:B------:R-:W-:Y:S05]  /*0590*/  @P0 BRA `(.L_x_42) ;  /* 0xfffffffc00140947 */ /* 0x000fea000383ffff */
.L_x_41:
[----:B------:R-:W-:-:S04]  /*05a0*/  VIMNMX R3, PT, PT, R5, R4, !PT ;  /* 0x0000000405037248 */ /* 0x000fc80007fe0100 */
[----:B------:R-:W-:-:S13]  /*05b0*/  ISETP.GE.AND P0, PT, R3, R6, PT ;  /* 0x000000060300720c */ /* 0x000fda0003f06270 */
[----:B------:R-:W-:Y:S05]  /*05c0*/  @P0 EXIT ;  /* 0x000000000000094d */ /* 0x000fea0003800000 */
[----:B------:R-:W0:Y:S01]  /*05d0*/  LDC.64 R2, c[0x0][0x390] ;  /* 0x0000e400ff027b82 */ /* 0x000e220000000a00 */
[----:B------:R-:W-:-:S04]  /*05e0*/  IMAD R5, R5, R6, R4 ;  /* 0x0000000605057224 */ /* 0x000fc800078e0204 */
[----:B0-----:R-:W-:-:S05]  /*05f0*/  IMAD.WIDE R2, R5, 0x4, R2 ;  /* 0x0000000405027825 */ /* 0x001fca00078e0202 */
[----:B------:R-:W-:Y:S01]  /*0600*/  STG.E desc[UR8][R2.64], R25 ;  /* 0x0000001902007986 */ /* 0x000fe2000c101908 */
[----:B------:R-:W-:Y:S05]  /*0610*/  EXIT ;  /* 0x000000000000794d */ /* 0x000fea0003800000 */
.L_x_43:
        /* <DEDUP_REMOVED lines=14> */
.L_x_51:


//--------------------- .text._Z15vectorAddKernelPKfS0_Pfi --------------------------
	.section	.text._Z15vectorAddKernelPKfS0_Pfi,"ax",@progbits
	.align	128
        .global         _Z15vectorAddKernelPKfS0_Pfi
        .type           _Z15vectorAddKernelPKfS0_Pfi,@function
        .size           _Z15vectorAddKernelPKfS0_Pfi,(.L_x_52 - _Z15vectorAddKernelPKfS0_Pfi)
        .other          _Z15vectorAddKernelPKfS0_Pfi,@"STO_CUDA_ENTRY STV_DEFAULT"
_Z15vectorAddKernelPKfS0_Pfi:
.text._Z15vectorAddKernelPKfS0_Pfi:
        /* <DEDUP_REMOVED lines=9> */
[----:B------:R-:W1:Y:S07]  /*0090*/  LDCU.64 UR4, c[0x0][0x358] ;  /* 0x00006b00ff0477ac */ /* 0x000e6e0008000a00 */
[----:B------:R-:W2:Y:S08]  /*00a0*/  LDC.64 R4, c[0x0][0x388] ;  /* 0x0000e200ff047b82 */ /* 0x000eb00000000a00 */
[----:B------:R-:W3:Y:S01]  /*00b0*/  LDC.64 R6, c[0x0][0x390] ;  /* 0x0000e400ff067b82 */ /* 0x000ee20000000a00 */
[----:B0-----:R-:W-:-:S06]  /*00c0*/  IMAD.WIDE R2, R9, 0x4, R2 ;  /* 0x0000000409027825 */ /* 0x001fcc00078e0202 */
[----:B-1----:R-:W4:Y:S01]  /*00d0*/  LDG.E R2, desc[UR4][R2.64] ;  /* 0x0000000402027981 */ /* 0x002f22000c1e1900 */
[----:B--2---:R-:W-:-:S06]  /*00e0*/  IMAD.WIDE R4, R9, 0x4, R4 ;  /* 0x0000000409047825 */ /* 0x004fcc00078e0204 */
[----:B------:R-:W4:Y:S01]  /*00f0*/  LDG.E R5, desc[UR4][R4.64] ;  /* 0x0000000404057981 */ /* 0x000f22000c1e1900 */
[----:B---3--:R-:W-:-:S04]  /*0100*/  IMAD.WIDE R6, R9, 0x4, R6 ;  /* 0x0000000409067825 */ /* 0x008fc800078e0206 */
[----:B----4-:R-:W-:-:S05]  /*0110*/  FADD R9, R2, R5 ;  /* 0x0000000502097221 */ /* 0x010fca0000000000 */
[----:B------:R-:W-:Y:S01]  /*0120*/  STG.E desc[UR4][R6.64], R9 ;  /* 0x0000000906007986 */ /* 0x000fe2000c101904 */
[----:B------:R-:W-:Y:S05]  /*0130*/  EXIT ;  /* 0x000000000000794d */ /* 0x000fea0003800000 */
.L_x_44:
        /* <DEDUP_REMOVED lines=12> */
.L_x_52:


//--------------------- .nv.shared._Z15layerNormKernelPfPKfS1_if --------------------------
	.section	.nv.shared._Z15layerNormKernelPfPKfS1_if,"aw",@nobits
	.sectionflags	@""
	.align	16
	.zero		1024


//--------------------- .nv.shared.reserved.0     --------------------------
	.section	.nv.shared.reserved.0,"aw",@nobits
	.weak		__nv_reservedSMEM_offset_0_alias
	.size		__nv_reservedSMEM_offset_0_alias, 0, 64
	.other		__nv_reservedSMEM_offset_0_alias,@"STO_CUDA_RESERVED_SHARED STV_DEFAULT"
__nv_reservedSMEM_offset_0_alias:
	.zero		0
	.zero		64


//--------------------- .nv.shared._Z13softmaxKernelPfi --------------------------
	.section	.nv.shared._Z13softmaxKernelPfi,"aw",@nobits
	.sectionflags	@""
	.align	16
	.zero		1024


//--------------------- .nv.shared._Z10geluKernelPfi --------------------------
	.section	.nv.shared._Z10geluKernelPfi,"aw",@nobits
	.sectionflags	@""
	.align	16
	.zero		1024


//--------------------- .nv.shared._Z17neuralLayerKernelPKfS0_S0_Pfiii --------------------------
	.section	.nv.shared._Z17neuralLayerKernelPKfS0_S0_Pfiii,"aw",@nobits
	.sectionflags	@""
	.align	16
	.zero		1024


//--------------------- .nv.shared._Z20matrixMultiplyKernelPKfS0_Pfi --------------------------
	.section	.nv.shared._Z20matrixMultiplyKernelPKfS0_Pfi,"aw",@nobits
	.sectionflags	@""
	.align	16
.nv.shared._Z20matrixMultiplyKernelPKfS0_Pfi:
	.zero		3072


//--------------------- .nv.shared._Z15vectorAddKernelPKfS0_Pfi --------------------------
	.section	.nv.shared._Z15vectorAddKernelPKfS0_Pfi,"aw",@nobits
	.sectionflags	@""
	.align	16
	.zero		1024


//--------------------- .nv.constant0._Z15layerNormKernelPfPKfS1_if --------------------------
	.section	.nv.constant0._Z15layerNormKernelPfPKfS1_if,"a",@progbits
	.sectionflags	@""
	.align	4
.nv.constant0._Z15layerNormKernelPfPKfS1_if:
	.zero		928


//--------------------- .nv.constant0._Z13softmaxKernelPfi --------------------------
	.section	.nv.constant0._Z13softmaxKernelPfi,"a",@progbits
	.sectionflags	@""
	.align	4
.nv.constant0._Z13softmaxKernelPfi:
	.zero		908


//--------------------- .nv.constant0._Z10geluKernelPfi --------------------------
	.section	.nv.constant0._Z10geluKernelPfi,"a",@progbits
	.sectionflags	@""
	.align	4
.nv.constant0._Z10geluKernelPfi:
	.zero		908


//--------------------- .nv.constant0._Z17neuralLayerKernelPKfS0_S0_Pfiii --------------------------
	.section	.nv.constant0._Z17neuralLayerKernelPKfS0_S0_Pfiii,"a",@progbits
	.sectionflags	@""
	.align	4
.nv.constant0._Z17neuralLayerKernelPKfS0_S0_Pfiii:
	.zero		940


//--------------------- .nv.constant0._Z20matrixMultiplyKernelPKfS0_Pfi --------------------------
	.section	.nv.constant0._Z20matrixMultiplyKernelPKfS0_Pfi,"a",@progbits
	.sectionflags	@""
	.align	4
.nv.constant0._Z20matrixMultiplyKernelPKfS0_Pfi:
	.zero		924


//--------------------- .nv.constant0._Z15vectorAddKernelPKfS0_Pfi --------------------------
	.section	.nv.constant0._Z15vectorAddKernelPKfS0_Pfi,"a",@progbits
	.sectionflags	@""
	.align	4
.nv.constant0._Z15vectorAddKernelPKfS0_Pfi:
	.zero		924


//--------------------- SYMBOLS --------------------------

	.type		.nv.reservedSmem.offset0,@object
	.size		.nv.reservedSmem.offset0,0x4
	.type		.nv.reservedSmem.cap,@object
	.size		.nv.reservedSmem.cap,0x4
